//
// Generated by NVIDIA NVVM Compiler
//
// Compiler Build ID: CL-36424714
// Cuda compilation tools, release 13.0, V13.0.88
// Based on NVVM 20.0.0
//

.version 9.0
.target sm_100
.address_size 64

	// .globl	_Z20buildBlockHistKernelPKjiiPj
// _ZZ20buildBlockHistKernelPKjiiPjE6s_hist has been demoted
// _ZZ13scatterKernelPKjPjiiS0_E10localCount has been demoted

.visible .entry _Z20buildBlockHistKernelPKjiiPj(
	.param .u64 .ptr .align 1 _Z20buildBlockHistKernelPKjiiPj_param_0,
	.param .u32 _Z20buildBlockHistKernelPKjiiPj_param_1,
	.param .u32 _Z20buildBlockHistKernelPKjiiPj_param_2,
	.param .u64 .ptr .align 1 _Z20buildBlockHistKernelPKjiiPj_param_3
)
{
	.reg .pred 	%p<19>;
	.reg .b32 	%r<173>;
	.reg .b64 	%rd<27>;
	// demoted variable
	.shared .align 4 .b8 _ZZ20buildBlockHistKernelPKjiiPjE6s_hist[1024];
	ld.param.u64 	%rd7, [_Z20buildBlockHistKernelPKjiiPj_param_0];
	ld.param.u32 	%r69, [_Z20buildBlockHistKernelPKjiiPj_param_1];
	ld.param.u32 	%r70, [_Z20buildBlockHistKernelPKjiiPj_param_2];
	ld.param.u64 	%rd8, [_Z20buildBlockHistKernelPKjiiPj_param_3];
	cvta.to.global.u64 	%rd1, %rd7;
	cvta.to.global.u64 	%rd2, %rd8;
	mov.u32 	%r172, %tid.x;
	mov.u32 	%r2, %ctaid.x;
	shl.b32 	%r3, %r2, 10;
	add.s32 	%r71, %r3, 1024;
	min.s32 	%r4, %r71, %r69;
	setp.gt.u32 	%p1, %r172, 255;
	@%p1 bra 	$L__BB0_7;
	mov.u32 	%r5, %ntid.x;
	add.s32 	%r72, %r172, %r5;
	max.u32 	%r73, %r72, 256;
	setp.lt.u32 	%p2, %r72, 256;
	selp.u32 	%r74, 1, 0, %p2;
	add.s32 	%r75, %r72, %r74;
	sub.s32 	%r76, %r73, %r75;
	div.u32 	%r77, %r76, %r5;
	add.s32 	%r6, %r77, %r74;
	and.b32  	%r78, %r6, 3;
	setp.eq.s32 	%p3, %r78, 3;
	mov.u32 	%r159, %r172;
	@%p3 bra 	$L__BB0_4;
	add.s32 	%r79, %r6, 1;
	and.b32  	%r80, %r79, 3;
	shl.b32 	%r81, %r172, 2;
	mov.u32 	%r82, _ZZ20buildBlockHistKernelPKjiiPjE6s_hist;
	add.s32 	%r156, %r82, %r81;
	shl.b32 	%r8, %r5, 2;
	neg.s32 	%r155, %r80;
	mad.lo.s32 	%r159, %r5, %r80, %r172;
$L__BB0_3:
	.pragma "nounroll";
	mov.b32 	%r83, 0;
	st.shared.u32 	[%r156], %r83;
	add.s32 	%r156, %r156, %r8;
	add.s32 	%r155, %r155, 1;
	setp.ne.s32 	%p4, %r155, 0;
	@%p4 bra 	$L__BB0_3;
$L__BB0_4:
	setp.lt.u32 	%p5, %r6, 3;
	@%p5 bra 	$L__BB0_7;
	shl.b32 	%r16, %r5, 2;
	shl.b32 	%r84, %r159, 2;
	mov.u32 	%r85, _ZZ20buildBlockHistKernelPKjiiPjE6s_hist;
	add.s32 	%r158, %r85, %r84;
	shl.b32 	%r18, %r5, 4;
	shl.b32 	%r19, %r5, 3;
	mul.lo.s32 	%r20, %r5, 12;
$L__BB0_6:
	mov.b32 	%r86, 0;
	st.shared.u32 	[%r158], %r86;
	add.s32 	%r87, %r158, %r16;
	st.shared.u32 	[%r87], %r86;
	add.s32 	%r88, %r158, %r19;
	st.shared.u32 	[%r88], %r86;
	add.s32 	%r89, %r158, %r20;
	st.shared.u32 	[%r89], %r86;
	add.s32 	%r159, %r159, %r16;
	add.s32 	%r158, %r158, %r18;
	setp.lt.u32 	%p6, %r159, 256;
	@%p6 bra 	$L__BB0_6;
$L__BB0_7:
	bar.sync 	0;
	add.s32 	%r162, %r3, %r172;
	setp.le.s32 	%p7, %r69, %r162;
	@%p7 bra 	$L__BB0_14;
	mov.u32 	%r26, %ntid.x;
	add.s32 	%r90, %r162, %r26;
	max.s32 	%r91, %r4, %r90;
	setp.lt.s32 	%p8, %r90, %r4;
	selp.u32 	%r92, 1, 0, %p8;
	add.s32 	%r93, %r90, %r92;
	sub.s32 	%r94, %r91, %r93;
	div.u32 	%r95, %r94, %r26;
	add.s32 	%r27, %r95, %r92;
	and.b32  	%r96, %r27, 3;
	setp.eq.s32 	%p9, %r96, 3;
	@%p9 bra 	$L__BB0_11;
	add.s32 	%r97, %r27, 1;
	and.b32  	%r98, %r97, 3;
	neg.s32 	%r160, %r98;
$L__BB0_10:
	.pragma "nounroll";
	mul.wide.s32 	%rd9, %r162, 4;
	add.s64 	%rd10, %rd1, %rd9;
	ld.global.u32 	%r99, [%rd10];
	shr.u32 	%r100, %r99, %r70;
	shl.b32 	%r101, %r100, 2;
	and.b32  	%r102, %r101, 1020;
	mov.u32 	%r103, _ZZ20buildBlockHistKernelPKjiiPjE6s_hist;
	add.s32 	%r104, %r103, %r102;
	atom.shared.add.u32 	%r105, [%r104], 1;
	add.s32 	%r162, %r162, %r26;
	add.s32 	%r160, %r160, 1;
	setp.ne.s32 	%p10, %r160, 0;
	@%p10 bra 	$L__BB0_10;
$L__BB0_11:
	setp.lt.u32 	%p11, %r27, 3;
	@%p11 bra 	$L__BB0_14;
	mov.u32 	%r110, _ZZ20buildBlockHistKernelPKjiiPjE6s_hist;
	shl.b32 	%r113, %r26, 2;
	cvt.u64.u32 	%rd13, %r113;
$L__BB0_13:
	mul.wide.s32 	%rd11, %r162, 4;
	add.s64 	%rd12, %rd1, %rd11;
	ld.global.u32 	%r106, [%rd12];
	shr.u32 	%r107, %r106, %r70;
	shl.b32 	%r108, %r107, 2;
	and.b32  	%r109, %r108, 1020;
	add.s32 	%r111, %r110, %r109;
	atom.shared.add.u32 	%r112, [%r111], 1;
	add.s64 	%rd14, %rd12, %rd13;
	ld.global.u32 	%r114, [%rd14];
	shr.u32 	%r115, %r114, %r70;
	shl.b32 	%r116, %r115, 2;
	and.b32  	%r117, %r116, 1020;
	add.s32 	%r118, %r110, %r117;
	atom.shared.add.u32 	%r119, [%r118], 1;
	add.s64 	%rd15, %rd14, %rd13;
	ld.global.u32 	%r120, [%rd15];
	shr.u32 	%r121, %r120, %r70;
	shl.b32 	%r122, %r121, 2;
	and.b32  	%r123, %r122, 1020;
	add.s32 	%r124, %r110, %r123;
	atom.shared.add.u32 	%r125, [%r124], 1;
	add.s64 	%rd16, %rd15, %rd13;
	ld.global.u32 	%r126, [%rd16];
	shr.u32 	%r127, %r126, %r70;
	shl.b32 	%r128, %r127, 2;
	and.b32  	%r129, %r128, 1020;
	add.s32 	%r130, %r110, %r129;
	atom.shared.add.u32 	%r131, [%r130], 1;
	add.s32 	%r162, %r113, %r162;
	setp.lt.s32 	%p12, %r162, %r4;
	@%p12 bra 	$L__BB0_13;
$L__BB0_14:
	setp.gt.u32 	%p13, %r172, 255;
	bar.sync 	0;
	@%p13 bra 	$L__BB0_21;
	shl.b32 	%r36, %r2, 8;
	mov.u32 	%r37, %ntid.x;
	add.s32 	%r132, %r172, %r37;
	max.u32 	%r133, %r132, 256;
	setp.lt.u32 	%p14, %r132, 256;
	selp.u32 	%r134, 1, 0, %p14;
	add.s32 	%r135, %r132, %r134;
	sub.s32 	%r136, %r133, %r135;
	div.u32 	%r137, %r136, %r37;
	add.s32 	%r38, %r137, %r134;
	and.b32  	%r138, %r38, 3;
	setp.eq.s32 	%p15, %r138, 3;
	@%p15 bra 	$L__BB0_18;
	add.s32 	%r139, %r38, 1;
	and.b32  	%r140, %r139, 3;
	add.s32 	%r141, %r172, %r36;
	mul.wide.u32 	%rd17, %r141, 4;
	add.s64 	%rd26, %rd2, %rd17;
	mul.wide.u32 	%rd4, %r37, 4;
	shl.b32 	%r142, %r172, 2;
	mov.u32 	%r143, _ZZ20buildBlockHistKernelPKjiiPjE6s_hist;
	add.s32 	%r165, %r143, %r142;
	shl.b32 	%r40, %r37, 2;
	neg.s32 	%r164, %r140;
	mad.lo.s32 	%r172, %r37, %r140, %r172;
$L__BB0_17:
	.pragma "nounroll";
	ld.shared.u32 	%r144, [%r165];
	st.global.u32 	[%rd26], %r144;
	add.s64 	%rd26, %rd26, %rd4;
	add.s32 	%r165, %r165, %r40;
	add.s32 	%r164, %r164, 1;
	setp.ne.s32 	%p16, %r164, 0;
	@%p16 bra 	$L__BB0_17;
$L__BB0_18:
	setp.lt.u32 	%p17, %r38, 3;
	@%p17 bra 	$L__BB0_21;
	shl.b32 	%r48, %r37, 2;
	add.s32 	%r168, %r172, %r36;
	add.s32 	%r171, %r168, %r37;
	shl.b32 	%r145, %r37, 1;
	add.s32 	%r170, %r168, %r145;
	mad.lo.s32 	%r169, %r37, 3, %r168;
	shl.b32 	%r146, %r172, 2;
	mov.u32 	%r147, _ZZ20buildBlockHistKernelPKjiiPjE6s_hist;
	add.s32 	%r167, %r147, %r146;
	shl.b32 	%r54, %r37, 4;
	shl.b32 	%r55, %r37, 3;
	mul.lo.s32 	%r56, %r37, 12;
$L__BB0_20:
	ld.shared.u32 	%r148, [%r167];
	mul.wide.u32 	%rd18, %r168, 4;
	add.s64 	%rd19, %rd2, %rd18;
	st.global.u32 	[%rd19], %r148;
	add.s32 	%r149, %r167, %r48;
	ld.shared.u32 	%r150, [%r149];
	mul.wide.u32 	%rd20, %r171, 4;
	add.s64 	%rd21, %rd2, %rd20;
	st.global.u32 	[%rd21], %r150;
	add.s32 	%r151, %r167, %r55;
	ld.shared.u32 	%r152, [%r151];
	mul.wide.u32 	%rd22, %r170, 4;
	add.s64 	%rd23, %rd2, %rd22;
	st.global.u32 	[%rd23], %r152;
	add.s32 	%r153, %r167, %r56;
	ld.shared.u32 	%r154, [%r153];
	mul.wide.u32 	%rd24, %r169, 4;
	add.s64 	%rd25, %rd2, %rd24;
	st.global.u32 	[%rd25], %r154;
	add.s32 	%r172, %r172, %r48;
	add.s32 	%r171, %r171, %r48;
	add.s32 	%r170, %r170, %r48;
	add.s32 	%r169, %r169, %r48;
	add.s32 	%r168, %r168, %r48;
	add.s32 	%r167, %r167, %r54;
	setp.lt.u32 	%p18, %r172, 256;
	@%p18 bra 	$L__BB0_20;
$L__BB0_21:
	ret;

}
	// .globl	_Z13scatterKernelPKjPjiiS0_
.visible .entry _Z13scatterKernelPKjPjiiS0_(
	.param .u64 .ptr .align 1 _Z13scatterKernelPKjPjiiS0__param_0,
	.param .u64 .ptr .align 1 _Z13scatterKernelPKjPjiiS0__param_1,
	.param .u32 _Z13scatterKernelPKjPjiiS0__param_2,
	.param .u32 _Z13scatterKernelPKjPjiiS0__param_3,
	.param .u64 .ptr .align 1 _Z13scatterKernelPKjPjiiS0__param_4
)
{
	.reg .pred 	%p<13>;
	.reg .b32 	%r<129>;
	.reg .b64 	%rd<35>;
	// demoted variable
	.shared .align 4 .b8 _ZZ13scatterKernelPKjPjiiS0_E10localCount[1024];
	ld.param.u64 	%rd4, [_Z13scatterKernelPKjPjiiS0__param_0];
	ld.param.u64 	%rd5, [_Z13scatterKernelPKjPjiiS0__param_1];
	ld.param.u32 	%r37, [_Z13scatterKernelPKjPjiiS0__param_2];
	ld.param.u32 	%r38, [_Z13scatterKernelPKjPjiiS0__param_3];
	ld.param.u64 	%rd6, [_Z13scatterKernelPKjPjiiS0__param_4];
	cvta.to.global.u64 	%rd1, %rd5;
	cvta.to.global.u64 	%rd2, %rd6;
	cvta.to.global.u64 	%rd3, %rd4;
	mov.u32 	%r1, %tid.x;
	mov.u32 	%r2, %ctaid.x;
	shl.b32 	%r3, %r2, 10;
	add.s32 	%r39, %r3, 1024;
	min.s32 	%r4, %r39, %r37;
	setp.gt.u32 	%p1, %r1, 255;
	@%p1 bra 	$L__BB1_7;
	mov.u32 	%r5, %ntid.x;
	add.s32 	%r40, %r1, %r5;
	max.u32 	%r41, %r40, 256;
	setp.lt.u32 	%p2, %r40, 256;
	selp.u32 	%r42, 1, 0, %p2;
	add.s32 	%r43, %r40, %r42;
	sub.s32 	%r44, %r41, %r43;
	div.u32 	%r45, %r44, %r5;
	add.s32 	%r6, %r45, %r42;
	and.b32  	%r46, %r6, 3;
	setp.eq.s32 	%p3, %r46, 3;
	mov.u32 	%r124, %r1;
	@%p3 bra 	$L__BB1_4;
	add.s32 	%r47, %r6, 1;
	and.b32  	%r48, %r47, 3;
	shl.b32 	%r49, %r1, 2;
	mov.u32 	%r50, _ZZ13scatterKernelPKjPjiiS0_E10localCount;
	add.s32 	%r121, %r50, %r49;
	shl.b32 	%r8, %r5, 2;
	neg.s32 	%r120, %r48;
	mad.lo.s32 	%r124, %r5, %r48, %r1;
$L__BB1_3:
	.pragma "nounroll";
	mov.b32 	%r51, 0;
	st.shared.u32 	[%r121], %r51;
	add.s32 	%r121, %r121, %r8;
	add.s32 	%r120, %r120, 1;
	setp.ne.s32 	%p4, %r120, 0;
	@%p4 bra 	$L__BB1_3;
$L__BB1_4:
	setp.lt.u32 	%p5, %r6, 3;
	@%p5 bra 	$L__BB1_7;
	shl.b32 	%r16, %r5, 2;
	shl.b32 	%r52, %r124, 2;
	mov.u32 	%r53, _ZZ13scatterKernelPKjPjiiS0_E10localCount;
	add.s32 	%r123, %r53, %r52;
	shl.b32 	%r18, %r5, 4;
	shl.b32 	%r19, %r5, 3;
	mul.lo.s32 	%r20, %r5, 12;
$L__BB1_6:
	mov.b32 	%r54, 0;
	st.shared.u32 	[%r123], %r54;
	add.s32 	%r55, %r123, %r16;
	st.shared.u32 	[%r55], %r54;
	add.s32 	%r56, %r123, %r19;
	st.shared.u32 	[%r56], %r54;
	add.s32 	%r57, %r123, %r20;
	st.shared.u32 	[%r57], %r54;
	add.s32 	%r124, %r124, %r16;
	add.s32 	%r123, %r123, %r18;
	setp.lt.u32 	%p6, %r124, 256;
	@%p6 bra 	$L__BB1_6;
$L__BB1_7:
	bar.sync 	0;
	shl.b32 	%r25, %r2, 8;
	add.s32 	%r127, %r3, %r1;
	setp.le.s32 	%p7, %r37, %r127;
	@%p7 bra 	$L__BB1_14;
	mov.u32 	%r27, %ntid.x;
	add.s32 	%r58, %r127, %r27;
	max.s32 	%r59, %r4, %r58;
	setp.lt.s32 	%p8, %r58, %r4;
	selp.u32 	%r60, 1, 0, %p8;
	add.s32 	%r61, %r58, %r60;
	sub.s32 	%r62, %r59, %r61;
	div.u32 	%r63, %r62, %r27;
	add.s32 	%r28, %r63, %r60;
	and.b32  	%r64, %r28, 3;
	setp.eq.s32 	%p9, %r64, 3;
	@%p9 bra 	$L__BB1_11;
	add.s32 	%r65, %r28, 1;
	and.b32  	%r66, %r65, 3;
	neg.s32 	%r125, %r66;
$L__BB1_10:
	.pragma "nounroll";
	mul.wide.s32 	%rd7, %r127, 4;
	add.s64 	%rd8, %rd3, %rd7;
	ld.global.u32 	%r67, [%rd8];
	shr.u32 	%r68, %r67, %r38;
	and.b32  	%r69, %r68, 255;
	shl.b32 	%r70, %r68, 2;
	and.b32  	%r71, %r70, 1020;
	mov.u32 	%r72, _ZZ13scatterKernelPKjPjiiS0_E10localCount;
	add.s32 	%r73, %r72, %r71;
	atom.shared.add.u32 	%r74, [%r73], 1;
	add.s32 	%r75, %r25, %r69;
	mul.wide.u32 	%rd9, %r75, 4;
	add.s64 	%rd10, %rd2, %rd9;
	ld.global.u32 	%r76, [%rd10];
	add.s32 	%r77, %r76, %r74;
	mul.wide.u32 	%rd11, %r77, 4;
	add.s64 	%rd12, %rd1, %rd11;
	st.global.u32 	[%rd12], %r67;
	add.s32 	%r127, %r127, %r27;
	add.s32 	%r125, %r125, 1;
	setp.ne.s32 	%p10, %r125, 0;
	@%p10 bra 	$L__BB1_10;
$L__BB1_11:
	setp.lt.u32 	%p11, %r28, 3;
	@%p11 bra 	$L__BB1_14;
	mov.u32 	%r83, _ZZ13scatterKernelPKjPjiiS0_E10localCount;
	shl.b32 	%r89, %r27, 2;
	cvt.u64.u32 	%rd19, %r89;
$L__BB1_13:
	mul.wide.s32 	%rd13, %r127, 4;
	add.s64 	%rd14, %rd3, %rd13;
	ld.global.u32 	%r78, [%rd14];
	shr.u32 	%r79, %r78, %r38;
	and.b32  	%r80, %r79, 255;
	shl.b32 	%r81, %r79, 2;
	and.b32  	%r82, %r81, 1020;
	add.s32 	%r84, %r83, %r82;
	atom.shared.add.u32 	%r85, [%r84], 1;
	add.s32 	%r86, %r25, %r80;
	mul.wide.u32 	%rd15, %r86, 4;
	add.s64 	%rd16, %rd2, %rd15;
	ld.global.u32 	%r87, [%rd16];
	add.s32 	%r88, %r87, %r85;
	mul.wide.u32 	%rd17, %r88, 4;
	add.s64 	%rd18, %rd1, %rd17;
	st.global.u32 	[%rd18], %r78;
	add.s64 	%rd20, %rd14, %rd19;
	ld.global.u32 	%r90, [%rd20];
	shr.u32 	%r91, %r90, %r38;
	and.b32  	%r92, %r91, 255;
	shl.b32 	%r93, %r91, 2;
	and.b32  	%r94, %r93, 1020;
	add.s32 	%r95, %r83, %r94;
	atom.shared.add.u32 	%r96, [%r95], 1;
	add.s32 	%r97, %r25, %r92;
	mul.wide.u32 	%rd21, %r97, 4;
	add.s64 	%rd22, %rd2, %rd21;
	ld.global.u32 	%r98, [%rd22];
	add.s32 	%r99, %r98, %r96;
	mul.wide.u32 	%rd23, %r99, 4;
	add.s64 	%rd24, %rd1, %rd23;
	st.global.u32 	[%rd24], %r90;
	add.s64 	%rd25, %rd20, %rd19;
	ld.global.u32 	%r100, [%rd25];
	shr.u32 	%r101, %r100, %r38;
	and.b32  	%r102, %r101, 255;
	shl.b32 	%r103, %r101, 2;
	and.b32  	%r104, %r103, 1020;
	add.s32 	%r105, %r83, %r104;
	atom.shared.add.u32 	%r106, [%r105], 1;
	add.s32 	%r107, %r25, %r102;
	mul.wide.u32 	%rd26, %r107, 4;
	add.s64 	%rd27, %rd2, %rd26;
	ld.global.u32 	%r108, [%rd27];
	add.s32 	%r109, %r108, %r106;
	mul.wide.u32 	%rd28, %r109, 4;
	add.s64 	%rd29, %rd1, %rd28;
	st.global.u32 	[%rd29], %r100;
	add.s64 	%rd30, %rd25, %rd19;
	ld.global.u32 	%r110, [%rd30];
	shr.u32 	%r111, %r110, %r38;
	and.b32  	%r112, %r111, 255;
	shl.b32 	%r113, %r111, 2;
	and.b32  	%r114, %r113, 1020;
	add.s32 	%r115, %r83, %r114;
	atom.shared.add.u32 	%r116, [%r115], 1;
	add.s32 	%r117, %r25, %r112;
	mul.wide.u32 	%rd31, %r117, 4;
	add.s64 	%rd32, %rd2, %rd31;
	ld.global.u32 	%r118, [%rd32];
	add.s32 	%r119, %r118, %r116;
	mul.wide.u32 	%rd33, %r119, 4;
	add.s64 	%rd34, %rd1, %rd33;
	st.global.u32 	[%rd34], %r110;
	add.s32 	%r127, %r89, %r127;
	setp.lt.s32 	%p12, %r127, %r4;
	@%p12 bra 	$L__BB1_13;
$L__BB1_14:
	ret;

}


// ===== COMPILED SASS (sm_100) =====

	.target	sm_100

	.elftype	@"ET_EXEC"


//--------------------- .note.nv.tkinfo           --------------------------
	.section	.note.nv.tkinfo,"",@"SHT_NOTE"
	.sectionflags	@"SHF_NOTE_NV_TKINFO"
	.tkinfo
        /*0018*/ 	.word	0x00000002
        /*0030*/ 	.string	""
        /*0030*/ 	.string	"ptxas"
        /*0030*/ 	.string	"Cuda compilation tools, release 13.0, V13.0.88"
        /*0030*/ 	.string	"Build cuda_13.0.r13.0/compiler.36424714_0"
        /*0030*/ 	.string	"-arch sm_100 -m 64 "



//--------------------- .note.nv.cuinfo           --------------------------
	.section	.note.nv.cuinfo,"",@"SHT_NOTE"
	.sectionflags	@"SHF_NOTE_NV_CUINFO"
        /*0018*/ 	.short	0x0002
        /*001a*/ 	.short	0x0064
        /*001c*/ 	.short	0x0082
	.zero		2


//--------------------- .nv.info                  --------------------------
	.section	.nv.info,"",@"SHT_CUDA_INFO"
	.align	4


	//----- nvinfo : EIATTR_REGCOUNT
	.align		4
        /*0000*/ 	.byte	0x04, 0x2f
        /*0002*/ 	.short	(.L_1 - .L_0)
	.align		4
.L_0:
        /*0004*/ 	.word	index@(_Z20buildBlockHistKernelPKjiiPj)
        /*0008*/ 	.word	0x0000001a


	//----- nvinfo : EIATTR_FRAME_SIZE
	.align		4
.L_1:
        /*000c*/ 	.byte	0x04, 0x11
        /*000e*/ 	.short	(.L_3 - .L_2)
	.align		4
.L_2:
        /*0010*/ 	.word	index@(_Z20buildBlockHistKernelPKjiiPj)
        /*0014*/ 	.word	0x00000000


	//----- nvinfo : EIATTR_REGCOUNT
	.align		4
.L_3:
        /*0018*/ 	.byte	0x04, 0x2f
        /*001a*/ 	.short	(.L_5 - .L_4)
	.align		4
.L_4:
        /*001c*/ 	.word	index@(_Z13scatterKernelPKjPjiiS0_)
        /*0020*/ 	.word	0x0000001a


	//----- nvinfo : EIATTR_FRAME_SIZE
	.align		4
.L_5:
        /*0024*/ 	.byte	0x04, 0x11
        /*0026*/ 	.short	(.L_7 - .L_6)
	.align		4
.L_6:
        /*0028*/ 	.word	index@(_Z13scatterKernelPKjPjiiS0_)
        /*002c*/ 	.word	0x00000000


	//----- nvinfo : EIATTR_MIN_STACK_SIZE
	.align		4
.L_7:
        /*0030*/ 	.byte	0x04, 0x12
        /*0032*/ 	.short	(.L_9 - .L_8)
	.align		4
.L_8:
        /*0034*/ 	.word	index@(_Z13scatterKernelPKjPjiiS0_)
        /*0038*/ 	.word	0x00000000


	//----- nvinfo : EIATTR_MIN_STACK_SIZE
	.align		4
.L_9:
        /*003c*/ 	.byte	0x04, 0x12
        /*003e*/ 	.short	(.L_11 - .L_10)
	.align		4
.L_10:
        /*0040*/ 	.word	index@(_Z20buildBlockHistKernelPKjiiPj)
        /*0044*/ 	.word	0x00000000
.L_11:


//--------------------- .nv.compat                --------------------------
	.section	.nv.compat,"",@"SHT_CUDA_COMPAT_INFO"
	.align	4
        /*0000*/ 	.byte	0x02, 0x09, 0x00, 0x00, 0x02, 0x02, 0x01, 0x00, 0x02, 0x05, 0x05, 0x00, 0x03, 0x07, 0x01, 0x01
        /*0010*/ 	.byte	0x02, 0x03, 0x00, 0x00, 0x02, 0x06, 0x01, 0x00, 0x04, 0x0b, 0x08, 0x00, 0x09, 0x00, 0x00, 0x00
        /*0020*/ 	.byte	0x00, 0x00, 0x00, 0x00


//--------------------- .nv.info._Z13scatterKernelPKjPjiiS0_ --------------------------
	.section	.nv.info._Z13scatterKernelPKjPjiiS0_,"",@"SHT_CUDA_INFO"
	.sectionflags	@""
	.align	4


	//----- nvinfo : EIATTR_CUDA_API_VERSION
	.align		4
        /*0000*/ 	.byte	0x04, 0x37
        /*0002*/ 	.short	(.L_13 - .L_12)
.L_12:
        /*0004*/ 	.word	0x00000082


	//----- nvinfo : EIATTR_KPARAM_INFO
	.align		4
.L_13:
        /*0008*/ 	.byte	0x04, 0x17
        /*000a*/ 	.short	(.L_15 - .L_14)
.L_14:
        /*000c*/ 	.word	0x00000000
        /*0010*/ 	.short	0x0004
        /*0012*/ 	.short	0x0018
        /*0014*/ 	.byte	0x00, 0xf5, 0x21, 0x00


	//----- nvinfo : EIATTR_KPARAM_INFO
	.align		4
.L_15:
        /*0018*/ 	.byte	0x04, 0x17
        /*001a*/ 	.short	(.L_17 - .L_16)
.L_16:
        /*001c*/ 	.word	0x00000000
        /*0020*/ 	.short	0x0003
        /*0022*/ 	.short	0x0014
        /*0024*/ 	.byte	0x00, 0xf0, 0x11, 0x00


	//----- nvinfo : EIATTR_KPARAM_INFO
	.align		4
.L_17:
        /*0028*/ 	.byte	0x04, 0x17
        /*002a*/ 	.short	(.L_19 - .L_18)
.L_18:
        /*002c*/ 	.word	0x00000000
        /*0030*/ 	.short	0x0002
        /*0032*/ 	.short	0x0010
        /*0034*/ 	.byte	0x00, 0xf0, 0x11, 0x00


	//----- nvinfo : EIATTR_KPARAM_INFO
	.align		4
.L_19:
        /*0038*/ 	.byte	0x04, 0x17
        /*003a*/ 	.short	(.L_21 - .L_20)
.L_20:
        /*003c*/ 	.word	0x00000000
        /*0040*/ 	.short	0x0001
        /*0042*/ 	.short	0x0008
        /*0044*/ 	.byte	0x00, 0xf5, 0x21, 0x00


	//----- nvinfo : EIATTR_KPARAM_INFO
	.align		4
.L_21:
        /*0048*/ 	.byte	0x04, 0x17
        /*004a*/ 	.short	(.L_23 - .L_22)
.L_22:
        /*004c*/ 	.word	0x00000000
        /*0050*/ 	.short	0x0000
        /*0052*/ 	.short	0x0000
        /*0054*/ 	.byte	0x00, 0xf5, 0x21, 0x00


	//----- nvinfo : EIATTR_SPARSE_MMA_MASK
	.align		4
.L_23:
        /*0058*/ 	.byte	0x03, 0x50
        /*005a*/ 	.short	0x0000


	//----- nvinfo : EIATTR_MAXREG_COUNT
	.align		4
        /*005c*/ 	.byte	0x03, 0x1b
        /*005e*/ 	.short	0x00ff


	//----- nvinfo : EIATTR_NUM_BARRIERS
	.align		4
        /*0060*/ 	.byte	0x02, 0x4c
        /*0062*/ 	.byte	0x01
	.zero		1


	//----- nvinfo : EIATTR_MERCURY_ISA_VERSION
	.align		4
        /*0064*/ 	.byte	0x03, 0x5f
        /*0066*/ 	.short	0x0101


	//----- nvinfo : EIATTR_VRC_CTA_INIT_COUNT
	.align		4
        /*0068*/ 	.byte	0x02, 0x4a
	.zero		1
	.zero		1


	//----- nvinfo : EIATTR_EXIT_INSTR_OFFSETS
	.align		4
        /*006c*/ 	.byte	0x04, 0x1c
        /*006e*/ 	.short	(.L_25 - .L_24)


	//   ....[0]....
.L_24:
        /*0070*/ 	.word	0x000004a0


	//   ....[1]....
        /*0074*/ 	.word	0x00000880


	//   ....[2]....
        /*0078*/ 	.word	0x00000cc0


	//----- nvinfo : EIATTR_CRS_STACK_SIZE
	.align		4
.L_25:
        /*007c*/ 	.byte	0x04, 0x1e
        /*007e*/ 	.short	(.L_27 - .L_26)
.L_26:
        /*0080*/ 	.word	0x00000000


	//----- nvinfo : EIATTR_CBANK_PARAM_SIZE
	.align		4
.L_27:
        /*0084*/ 	.byte	0x03, 0x19
        /*0086*/ 	.short	0x0020


	//----- nvinfo : EIATTR_PARAM_CBANK
	.align		4
        /*0088*/ 	.byte	0x04, 0x0a
        /*008a*/ 	.short	(.L_29 - .L_28)
	.align		4
.L_28:
        /*008c*/ 	.word	index@(.nv.constant0._Z13scatterKernelPKjPjiiS0_)
        /*0090*/ 	.short	0x0380
        /*0092*/ 	.short	0x0020


	//----- nvinfo : EIATTR_SW_WAR
	.align		4
.L_29:
        /*0094*/ 	.byte	0x04, 0x36
        /*0096*/ 	.short	(.L_31 - .L_30)
.L_30:
        /*0098*/ 	.word	0x00000008
.L_31:


//--------------------- .nv.info._Z20buildBlockHistKernelPKjiiPj --------------------------
	.section	.nv.info._Z20buildBlockHistKernelPKjiiPj,"",@"SHT_CUDA_INFO"
	.sectionflags	@""
	.align	4


	//----- nvinfo : EIATTR_CUDA_API_VERSION
	.align		4
        /*0000*/ 	.byte	0x04, 0x37
        /*0002*/ 	.short	(.L_33 - .L_32)
.L_32:
        /*0004*/ 	.word	0x00000082


	//----- nvinfo : EIATTR_KPARAM_INFO
	.align		4
.L_33:
        /*0008*/ 	.byte	0x04, 0x17
        /*000a*/ 	.short	(.L_35 - .L_34)
.L_34:
        /*000c*/ 	.word	0x00000000
        /*0010*/ 	.short	0x0003
        /*0012*/ 	.short	0x0010
        /*0014*/ 	.byte	0x00, 0xf5, 0x21, 0x00


	//----- nvinfo : EIATTR_KPARAM_INFO
	.align		4
.L_35:
        /*0018*/ 	.byte	0x04, 0x17
        /*001a*/ 	.short	(.L_37 - .L_36)
.L_36:
        /*001c*/ 	.word	0x00000000
        /*0020*/ 	.short	0x0002
        /*0022*/ 	.short	0x000c
        /*0024*/ 	.byte	0x00, 0xf0, 0x11, 0x00


	//----- nvinfo : EIATTR_KPARAM_INFO
	.align		4
.L_37:
        /*0028*/ 	.byte	0x04, 0x17
        /*002a*/ 	.short	(.L_39 - .L_38)
.L_38:
        /*002c*/ 	.word	0x00000000
        /*0030*/ 	.short	0x0001
        /*0032*/ 	.short	0x0008
        /*0034*/ 	.byte	0x00, 0xf0, 0x11, 0x00


	//----- nvinfo : EIATTR_KPARAM_INFO
	.align		4
.L_39:
        /*0038*/ 	.byte	0x04, 0x17
        /*003a*/ 	.short	(.L_41 - .L_40)
.L_40:
        /*003c*/ 	.word	0x00000000
        /*0040*/ 	.short	0x0000
        /*0042*/ 	.short	0x0000
        /*0044*/ 	.byte	0x00, 0xf5, 0x21, 0x00


	//----- nvinfo : EIATTR_SPARSE_MMA_MASK
	.align		4
.L_41:
        /*0048*/ 	.byte	0x03, 0x50
        /*004a*/ 	.short	0x0000


	//----- nvinfo : EIATTR_MAXREG_COUNT
	.align		4
        /*004c*/ 	.byte	0x03, 0x1b
        /*004e*/ 	.short	0x00ff


	//----- nvinfo : EIATTR_NUM_BARRIERS
	.align		4
        /*0050*/ 	.byte	0x02, 0x4c
        /*0052*/ 	.byte	0x01
	.zero		1


	//----- nvinfo : EIATTR_MERCURY_ISA_VERSION
	.align		4
        /*0054*/ 	.byte	0x03, 0x5f
        /*0056*/ 	.short	0x0101


	//----- nvinfo : EIATTR_VRC_CTA_INIT_COUNT
	.align		4
        /*0058*/ 	.byte	0x02, 0x4a
	.zero		1
	.zero		1


	//----- nvinfo : EIATTR_EXIT_INSTR_OFFSETS
	.align		4
        /*005c*/ 	.byte	0x04, 0x1c
        /*005e*/ 	.short	(.L_43 - .L_42)


	//   ....[0]....
.L_42:
        /*0060*/ 	.word	0x00000ab0


	//   ....[1]....
        /*0064*/ 	.word	0x00000dd0


	//   ....[2]....
        /*0068*/ 	.word	0x00000fe0


	//----- nvinfo : EIATTR_CRS_STACK_SIZE
	.align		4
.L_43:
        /*006c*/ 	.byte	0x04, 0x1e
        /*006e*/ 	.short	(.L_45 - .L_44)
.L_44:
        /*0070*/ 	.word	0x00000000


	//----- nvinfo : EIATTR_CBANK_PARAM_SIZE
	.align		4
.L_45:
        /*0074*/ 	.byte	0x03, 0x19
        /*0076*/ 	.short	0x0018


	//----- nvinfo : EIATTR_PARAM_CBANK
	.align		4
        /*0078*/ 	.byte	0x04, 0x0a
        /*007a*/ 	.short	(.L_47 - .L_46)
	.align		4
.L_46:
        /*007c*/ 	.word	index@(.nv.constant0._Z20buildBlockHistKernelPKjiiPj)
        /*0080*/ 	.short	0x0380
        /*0082*/ 	.short	0x0018


	//----- nvinfo : EIATTR_SW_WAR
	.align		4
.L_47:
        /*0084*/ 	.byte	0x04, 0x36
        /*0086*/ 	.short	(.L_49 - .L_48)
.L_48:
        /*0088*/ 	.word	0x00000008
.L_49:


//--------------------- .nv.callgraph             --------------------------
	.section	.nv.callgraph,"",@"SHT_CUDA_CALLGRAPH"
	.align	4
	.sectionentsize	8
	.align		4
        /*0000*/ 	.word	0x00000000
	.align		4
        /*0004*/ 	.word	0xffffffff
	.align		4
        /*0008*/ 	.word	0x00000000
	.align		4
        /*000c*/ 	.word	0xfffffffe
	.align		4
        /*0010*/ 	.word	0x00000000
	.align		4
        /*0014*/ 	.word	0xfffffffd
	.align		4
        /*0018*/ 	.word	0x00000000
	.align		4
        /*001c*/ 	.word	0xfffffffc


//--------------------- .text._Z13scatterKernelPKjPjiiS0_ --------------------------
	.section	.text._Z13scatterKernelPKjPjiiS0_,"ax",@progbits
	.align	128
        .global         _Z13scatterKernelPKjPjiiS0_
        .type           _Z13scatterKernelPKjPjiiS0_,@function
        .size           _Z13scatterKernelPKjPjiiS0_,(.L_x_28 - _Z13scatterKernelPKjPjiiS0_)
        .other          _Z13scatterKernelPKjPjiiS0_,@"STO_CUDA_ENTRY STV_DEFAULT"
_Z13scatterKernelPKjPjiiS0_:
.text._Z13scatterKernelPKjPjiiS0_:
[----:B------:R-:W-:Y:S01]  /*0000*/  LDC R1, c[0x0][0x37c] ;  /* 0x0000df00ff017b82 */ /* 0x000fe20000000800 */
[----:B------:R-:W0:Y:S01]  /*0010*/  S2R R3, SR_TID.X ;  /* 0x0000000000037919 */ /* 0x000e220000002100 */
[----:B------:R-:W1:Y:S01]  /*0020*/  LDCU UR6, c[0x0][0x390] ;  /* 0x00007200ff0677ac */ /* 0x000e620008000800 */
[----:B------:R-:W-:Y:S01]  /*0030*/  BSSY.RECONVERGENT B0, `(.L_x_0) ;  /* 0x0000043000007945 */ /* 0x000fe20003800200 */
[----:B------:R-:W2:Y:S01]  /*0040*/  S2R R0, SR_CTAID.X ;  /* 0x0000000000007919 */ /* 0x000ea20000002500 */
[----:B0-----:R-:W-:Y:S02]  /*0050*/  ISETP.GT.U32.AND P0, PT, R3, 0xff, PT ;  /* 0x000000ff0300780c */ /* 0x001fe40003f04070 */
[----:B--2---:R-:W-:-:S04]  /*0060*/  LEA R2, R0, 0x400, 0xa ;  /* 0x0000040000027811 */ /* 0x004fc800078e50ff */
[----:B-1----:R-:W-:-:S07]  /*0070*/  VIMNMX R2, PT, PT, R2, UR6, PT ;  /* 0x0000000602027c48 */ /* 0x002fce000bfe0100 */
[----:B------:R-:W-:Y:S05]  /*0080*/  @P0 BRA `(.L_x_1) ;  /* 0x0000000000f40947 */ /* 0x000fea0003800000 */
[----:B------:R-:W0:Y:S01]  /*0090*/  LDC R4, c[0x0][0x360] ;  /* 0x0000d800ff047b82 */ /* 0x000e220000000800 */
[----:B------:R-:W-:Y:S01]  /*00a0*/  BSSY.RECONVERGENT B1, `(.L_x_2) ;  /* 0x000002b000017945 */ /* 0x000fe20003800200 */
[----:B0-----:R-:W0:Y:S01]  /*00b0*/  I2F.U32.RP R10, R4 ;  /* 0x00000004000a7306 */ /* 0x001e220000209000 */
[----:B------:R-:W-:Y:S01]  /*00c0*/  IMAD.IADD R5, R3, 0x1, R4 ;  /* 0x0000000103057824 */ /* 0x000fe200078e0204 */
[----:B------:R-:W-:-:S04]  /*00d0*/  ISETP.NE.U32.AND P2, PT, R4, RZ, PT ;  /* 0x000000ff0400720c */ /* 0x000fc80003f45070 */
[C---:B------:R-:W-:Y:S02]  /*00e0*/  ISETP.GE.U32.AND P0, PT, R5.reuse, 0x100, PT ;  /* 0x000001000500780c */ /* 0x040fe40003f06070 */
[----:B------:R-:W-:Y:S02]  /*00f0*/  VIMNMX.U32 R8, PT, PT, R5, 0x100, !PT ;  /* 0x0000010005087848 */ /* 0x000fe40007fe0000 */
[----:B------:R-:W-:-:S04]  /*0100*/  SEL R9, RZ, 0x1, P0 ;  /* 0x00000001ff097807 */ /* 0x000fc80000000000 */
[----:B------:R-:W-:Y:S01]  /*0110*/  IADD3 R5, PT, PT, R8, -R5, -R9 ;  /* 0x8000000508057210 */ /* 0x000fe20007ffe809 */
[----:B0-----:R-:W0:Y:S02]  /*0120*/  MUFU.RCP R10, R10 ;  /* 0x0000000a000a7308 */ /* 0x001e240000001000 */
[----:B0-----:R-:W-:-:S06]  /*0130*/  VIADD R6, R10, 0xffffffe ;  /* 0x0ffffffe0a067836 */ /* 0x001fcc0000000000 */
[----:B------:R0:W1:Y:S02]  /*0140*/  F2I.FTZ.U32.TRUNC.NTZ R7, R6 ;  /* 0x0000000600077305 */ /* 0x000064000021f000 */
[----:B0-----:R-:W-:Y:S02]  /*0150*/  IMAD.MOV.U32 R6, RZ, RZ, RZ ;  /* 0x000000ffff067224 */ /* 0x001fe400078e00ff */
[----:B-1----:R-:W-:-:S04]  /*0160*/  IMAD.MOV R11, RZ, RZ, -R7 ;  /* 0x000000ffff0b7224 */ /* 0x002fc800078e0a07 */
[----:B------:R-:W-:-:S04]  /*0170*/  IMAD R11, R11, R4, RZ ;  /* 0x000000040b0b7224 */ /* 0x000fc800078e02ff */
[----:B------:R-:W-:-:S06]  /*0180*/  IMAD.HI.U32 R10, R7, R11, R6 ;  /* 0x0000000b070a7227 */ /* 0x000fcc00078e0006 */
[----:B------:R-:W-:-:S05]  /*0190*/  IMAD.HI.U32 R10, R10, R5, RZ ;  /* 0x000000050a0a7227 */ /* 0x000fca00078e00ff */
[----:B------:R-:W-:-:S05]  /*01a0*/  IADD3 R6, PT, PT, -R10, RZ, RZ ;  /* 0x000000ff0a067210 */ /* 0x000fca0007ffe1ff */
[----:B------:R-:W-:-:S05]  /*01b0*/  IMAD R5, R4, R6, R5 ;  /* 0x0000000604057224 */ /* 0x000fca00078e0205 */
[----:B------:R-:W-:-:S13]  /*01c0*/  ISETP.GE.U32.AND P0, PT, R5, R4, PT ;  /* 0x000000040500720c */ /* 0x000fda0003f06070 */
[----:B------:R-:W-:Y:S02]  /*01d0*/  @P0 IMAD.IADD R5, R5, 0x1, -R4 ;  /* 0x0000000105050824 */ /* 0x000fe400078e0a04 */
[----:B------:R-:W-:-:S03]  /*01e0*/  @P0 VIADD R10, R10, 0x1 ;  /* 0x000000010a0a0836 */ /* 0x000fc60000000000 */
[----:B------:R-:W-:-:S13]  /*01f0*/  ISETP.GE.U32.AND P1, PT, R5, R4, PT ;  /* 0x000000040500720c */ /* 0x000fda0003f26070 */
[----:B------:R-:W-:Y:S01]  /*0200*/  @P1 VIADD R10, R10, 0x1 ;  /* 0x000000010a0a1836 */ /* 0x000fe20000000000 */
[----:B------:R-:W-:-:S05]  /*0210*/  @!P2 LOP3.LUT R10, RZ, R4, RZ, 0x33, !PT ;  /* 0x00000004ff0aa212 */ /* 0x000fca00078e33ff */
[----:B------:R-:W-:-:S05]  /*0220*/  IMAD.IADD R9, R9, 0x1, R10 ;  /* 0x0000000109097824 */ /* 0x000fca00078e020a */
[C---:B------:R-:W-:Y:S02]  /*0230*/  LOP3.LUT R5, R9.reuse, 0x3, RZ, 0xc0, !PT ;  /* 0x0000000309057812 */ /* 0x040fe400078ec0ff */
[----:B------:R-:W-:Y:S02]  /*0240*/  ISETP.GE.U32.AND P1, PT, R9, 0x3, PT ;  /* 0x000000030900780c */ /* 0x000fe40003f26070 */
[----:B------:R-:W-:Y:S02]  /*0250*/  ISETP.NE.AND P0, PT, R5, 0x3, PT ;  /* 0x000000030500780c */ /* 0x000fe40003f05270 */
[----:B------:R-:W-:-:S11]  /*0260*/  MOV R5, R3 ;  /* 0x0000000300057202 */ /* 0x000fd60000000f00 */
[----:B------:R-:W-:Y:S05]  /*0270*/  @!P0 BRA `(.L_x_3) ;  /* 0x0000000000348947 */ /* 0x000fea0003800000 */
[----:B------:R-:W0:Y:S01]  /*0280*/  S2UR UR5, SR_CgaCtaId ;  /* 0x00000000000579c3 */ /* 0x000e220000008800 */
[----:B------:R-:W-:Y:S01]  /*0290*/  VIADD R9, R9, 0x1 ;  /* 0x0000000109097836 */ /* 0x000fe20000000000 */
[----:B------:R-:W-:-:S04]  /*02a0*/  UMOV UR4, 0x400 ;  /* 0x0000040000047882 */ /* 0x000fc80000000000 */
[----:B------:R-:W-:-:S05]  /*02b0*/  LOP3.LUT R9, R9, 0x3, RZ, 0xc0, !PT ;  /* 0x0000000309097812 */ /* 0x000fca00078ec0ff */
[----:B------:R-:W-:Y:S02]  /*02c0*/  IMAD R5, R9, R4, R3 ;  /* 0x0000000409057224 */ /* 0x000fe400078e0203 */
[----:B------:R-:W-:Y:S01]  /*02d0*/  IMAD.MOV R9, RZ, RZ, -R9 ;  /* 0x000000ffff097224 */ /* 0x000fe200078e0a09 */
[----:B0-----:R-:W-:-:S06]  /*02e0*/  ULEA UR4, UR5, UR4, 0x18 ;  /* 0x0000000405047291 */ /* 0x001fcc000f8ec0ff */
[----:B------:R-:W-:-:S07]  /*02f0*/  LEA R7, R3, UR4, 0x2 ;  /* 0x0000000403077c11 */ /* 0x000fce000f8e10ff */
.L_x_4:
[----:B------:R-:W-:Y:S01]  /*0300*/  VIADD R9, R9, 0x1 ;  /* 0x0000000109097836 */ /* 0x000fe20000000000 */
[----:B------:R0:W-:Y:S04]  /*0310*/  STS [R7], RZ ;  /* 0x000000ff07007388 */ /* 0x0001e80000000800 */
[----:B------:R-:W-:Y:S01]  /*0320*/  ISETP.NE.AND P0, PT, R9, RZ, PT ;  /* 0x000000ff0900720c */ /* 0x000fe20003f05270 */
[----:B0-----:R-:W-:-:S12]  /*0330*/  IMAD R7, R4, 0x4, R7 ;  /* 0x0000000404077824 */ /* 0x001fd800078e0207 */
[----:B------:R-:W-:Y:S05]  /*0340*/  @P0 BRA `(.L_x_4) ;  /* 0xfffffffc00ec0947 */ /* 0x000fea000383ffff */
.L_x_3:
[----:B------:R-:W-:Y:S05]  /*0350*/  BSYNC.RECONVERGENT B1 ;  /* 0x0000000000017941 */ /* 0x000fea0003800200 */
.L_x_2:
[----:B------:R-:W-:Y:S05]  /*0360*/  @!P1 BRA `(.L_x_1) ;  /* 0x00000000003c9947 */ /* 0x000fea0003800000 */
[----:B------:R-:W0:Y:S01]  /*0370*/  S2UR UR5, SR_CgaCtaId ;  /* 0x00000000000579c3 */ /* 0x000e220000008800 */
[----:B------:R-:W-:Y:S02]  /*0380*/  UMOV UR4, 0x400 ;  /* 0x0000040000047882 */ /* 0x000fe40000000000 */
[----:B0-----:R-:W-:-:S06]  /*0390*/  ULEA UR4, UR5, UR4, 0x18 ;  /* 0x0000000405047291 */ /* 0x001fcc000f8ec0ff */
[----:B------:R-:W-:-:S07]  /*03a0*/  LEA R7, R5, UR4, 0x2 ;  /* 0x0000000405077c11 */ /* 0x000fce000f8e10ff */
.L_x_5:
[C---:B------:R-:W-:Y:S01]  /*03b0*/  LEA R6, R4.reuse, R7, 0x2 ;  /* 0x0000000704067211 */ /* 0x040fe200078e10ff */
[C-C-:B------:R-:W-:Y:S01]  /*03c0*/  IMAD R8, R4.reuse, 0x8, R7.reuse ;  /* 0x0000000804087824 */ /* 0x140fe200078e0207 */
[----:B------:R0:W-:Y:S01]  /*03d0*/  STS [R7], RZ ;  /* 0x000000ff07007388 */ /* 0x0001e20000000800 */
[C---:B------:R-:W-:Y:S02]  /*03e0*/  IMAD R9, R4.reuse, 0xc, R7 ;  /* 0x0000000c04097824 */ /* 0x040fe400078e0207 */
[C---:B------:R-:W-:Y:S01]  /*03f0*/  IMAD R5, R4.reuse, 0x4, R5 ;  /* 0x0000000404057824 */ /* 0x040fe200078e0205 */
[----:B------:R1:W-:Y:S04]  /*0400*/  STS [R6], RZ ;  /* 0x000000ff06007388 */ /* 0x0003e80000000800 */
[----:B------:R1:W-:Y:S01]  /*0410*/  STS [R8], RZ ;  /* 0x000000ff08007388 */ /* 0x0003e20000000800 */
[----:B------:R-:W-:Y:S01]  /*0420*/  ISETP.GE.U32.AND P0, PT, R5, 0x100, PT ;  /* 0x000001000500780c */ /* 0x000fe20003f06070 */
[----:B0-----:R-:W-:-:S02]  /*0430*/  IMAD R7, R4, 0x10, R7 ;  /* 0x0000001004077824 */ /* 0x001fc400078e0207 */
[----:B------:R1:W-:Y:S10]  /*0440*/  STS [R9], RZ ;  /* 0x000000ff09007388 */ /* 0x0003f40000000800 */
[----:B-1----:R-:W-:Y:S05]  /*0450*/  @!P0 BRA `(.L_x_5) ;  /* 0xfffffffc00d48947 */ /* 0x002fea000383ffff */
.L_x_1:
[----:B------:R-:W-:Y:S05]  /*0460*/  BSYNC.RECONVERGENT B0 ;  /* 0x0000000000007941 */ /* 0x000fea0003800200 */
.L_x_0:
[----:B------:R-:W-:Y:S01]  /*0470*/  BAR.SYNC.DEFER_BLOCKING 0x0 ;  /* 0x0000000000007b1d */ /* 0x000fe20000010000 */
[----:B------:R-:W-:-:S05]  /*0480*/  IMAD R3, R0, 0x400, R3 ;  /* 0x0000040000037824 */ /* 0x000fca00078e0203 */
[----:B------:R-:W-:-:S13]  /*0490*/  ISETP.GE.AND P0, PT, R3, UR6, PT ;  /* 0x0000000603007c0c */ /* 0x000fda000bf06270 */
[----:B------:R-:W-:Y:S05]  /*04a0*/  @P0 EXIT ;  /* 0x000000000000094d */ /* 0x000fea0003800000 */
[----:B------:R-:W0:Y:S01]  /*04b0*/  LDCU UR4, c[0x0][0x360] ;  /* 0x00006c00ff0477ac */ /* 0x000e220008000800 */
[----:B------:R-:W-:Y:S01]  /*04c0*/  BSSY.RECONVERGENT B0, `(.L_x_6) ;  /* 0x000003b000007945 */ /* 0x000fe20003800200 */
[----:B------:R-:W1:Y:S01]  /*04d0*/  LDCU.64 UR8, c[0x0][0x358] ;  /* 0x00006b00ff0877ac */ /* 0x000e620008000a00 */
[----:B------:R-:W2:Y:S01]  /*04e0*/  LDCU UR5, c[0x0][0x394] ;  /* 0x00007280ff0577ac */ /* 0x000ea20008000800 */
[----:B0-----:R-:W0:Y:S01]  /*04f0*/  I2F.U32.RP R9, UR4 ;  /* 0x0000000400097d06 */ /* 0x001e220008209000 */
[----:B------:R-:W-:Y:S01]  /*0500*/  VIADD R7, R3, UR4 ;  /* 0x0000000403077c36 */ /* 0x000fe20008000000 */
[----:B------:R-:W-:-:S04]  /*0510*/  ISETP.NE.U32.AND P2, PT, RZ, UR4, PT ;  /* 0x00000004ff007c0c */ /* 0x000fc8000bf45070 */
[----:B------:R-:W-:Y:S02]  /*0520*/  ISETP.GE.AND P0, PT, R7, R2, PT ;  /* 0x000000020700720c */ /* 0x000fe40003f06270 */
[----:B------:R-:W-:Y:S02]  /*0530*/  VIMNMX R6, PT, PT, R2, R7, !PT ;  /* 0x0000000702067248 */ /* 0x000fe40007fe0100 */
[----:B------:R-:W-:-:S04]  /*0540*/  SEL R8, RZ, 0x1, P0 ;  /* 0x00000001ff087807 */ /* 0x000fc80000000000 */
[----:B------:R-:W-:Y:S01]  /*0550*/  IADD3 R6, PT, PT, R6, -R7, -R8 ;  /* 0x8000000706067210 */ /* 0x000fe20007ffe808 */
[----:B0-----:R-:W0:Y:S02]  /*0560*/  MUFU.RCP R9, R9 ;  /* 0x0000000900097308 */ /* 0x001e240000001000 */
[----:B0-----:R-:W-:-:S06]  /*0570*/  IADD3 R4, PT, PT, R9, 0xffffffe, RZ ;  /* 0x0ffffffe09047810 */ /* 0x001fcc0007ffe0ff */
[----:B------:R0:W3:Y:S02]  /*0580*/  F2I.FTZ.U32.TRUNC.NTZ R5, R4 ;  /* 0x0000000400057305 */ /* 0x0000e4000021f000 */
[----:B0-----:R-:W-:Y:S02]  /*0590*/  IMAD.MOV.U32 R4, RZ, RZ, RZ ;  /* 0x000000ffff047224 */ /* 0x001fe400078e00ff */
[----:B---3--:R-:W-:-:S04]  /*05a0*/  IMAD.MOV R11, RZ, RZ, -R5 ;  /* 0x000000ffff0b7224 */ /* 0x008fc800078e0a05 */
[----:B------:R-:W-:-:S04]  /*05b0*/  IMAD R11, R11, UR4, RZ ;  /* 0x000000040b0b7c24 */ /* 0x000fc8000f8e02ff */
[----:B------:R-:W-:-:S06]  /*05c0*/  IMAD.HI.U32 R5, R5, R11, R4 ;  /* 0x0000000b05057227 */ /* 0x000fcc00078e0004 */
[----:B------:R-:W-:-:S05]  /*05d0*/  IMAD.HI.U32 R5, R5, R6, RZ ;  /* 0x0000000605057227 */ /* 0x000fca00078e00ff */
[----:B------:R-:W-:-:S05]  /*05e0*/  IADD3 R7, PT, PT, -R5, RZ, RZ ;  /* 0x000000ff05077210 */ /* 0x000fca0007ffe1ff */
[----:B------:R-:W-:-:S05]  /*05f0*/  IMAD R6, R7, UR4, R6 ;  /* 0x0000000407067c24 */ /* 0x000fca000f8e0206 */
[----:B------:R-:W-:-:S13]  /*0600*/  ISETP.GE.U32.AND P0, PT, R6, UR4, PT ;  /* 0x0000000406007c0c */ /* 0x000fda000bf06070 */
[----:B------:R-:W-:Y:S02]  /*0610*/  @P0 VIADD R6, R6, -UR4 ;  /* 0x8000000406060c36 */ /* 0x000fe40008000000 */
[----:B------:R-:W-:-:S03]  /*0620*/  @P0 VIADD R5, R5, 0x1 ;  /* 0x0000000105050836 */ /* 0x000fc60000000000 */
[----:B------:R-:W-:-:S13]  /*0630*/  ISETP.GE.U32.AND P1, PT, R6, UR4, PT ;  /* 0x0000000406007c0c */ /* 0x000fda000bf26070 */
[----:B------:R-:W-:Y:S01]  /*0640*/  @P1 VIADD R5, R5, 0x1 ;  /* 0x0000000105051836 */ /* 0x000fe20000000000 */
[----:B------:R-:W-:-:S04]  /*0650*/  @!P2 LOP3.LUT R5, RZ, UR4, RZ, 0x33, !PT ;  /* 0x00000004ff05ac12 */ /* 0x000fc8000f8e33ff */
[----:B------:R-:W-:-:S04]  /*0660*/  IADD3 R10, PT, PT, R8, R5, RZ ;  /* 0x00000005080a7210 */ /* 0x000fc80007ffe0ff */
[C---:B------:R-:W-:Y:S02]  /*0670*/  LOP3.LUT R4, R10.reuse, 0x3, RZ, 0xc0, !PT ;  /* 0x000000030a047812 */ /* 0x040fe400078ec0ff */
[----:B------:R-:W-:Y:S02]  /*0680*/  ISETP.GE.U32.AND P1, PT, R10, 0x3, PT ;  /* 0x000000030a00780c */ /* 0x000fe40003f26070 */
[----:B------:R-:W-:-:S13]  /*0690*/  ISETP.NE.AND P0, PT, R4, 0x3, PT ;  /* 0x000000030400780c */ /* 0x000fda0003f05270 */
[----:B-12---:R-:W-:Y:S05]  /*06a0*/  @!P0 BRA `(.L_x_7) ;  /* 0x0000000000708947 */ /* 0x006fea0003800000 */
[----:B------:R-:W0:Y:S01]  /*06b0*/  S2R R12, SR_CgaCtaId ;  /* 0x00000000000c7919 */ /* 0x000e220000008800 */
[----:B------:R-:W1:Y:S01]  /*06c0*/  LDC.64 R4, c[0x0][0x398] ;  /* 0x0000e600ff047b82 */ /* 0x000e620000000a00 */
[----:B------:R-:W-:Y:S01]  /*06d0*/  VIADD R10, R10, 0x1 ;  /* 0x000000010a0a7836 */ /* 0x000fe20000000000 */
[----:B------:R-:W-:-:S04]  /*06e0*/  MOV R11, 0x400 ;  /* 0x00000400000b7802 */ /* 0x000fc80000000f00 */
[----:B------:R-:W-:Y:S02]  /*06f0*/  LOP3.LUT R10, R10, 0x3, RZ, 0xc0, !PT ;  /* 0x000000030a0a7812 */ /* 0x000fe400078ec0ff */
[----:B------:R-:W2:Y:S03]  /*0700*/  LDC.64 R6, c[0x0][0x380] ;  /* 0x0000e000ff067b82 */ /* 0x000ea60000000a00 */
[----:B------:R-:W-:-:S05]  /*0710*/  IMAD.MOV R14, RZ, RZ, -R10 ;  /* 0x000000ffff0e7224 */ /* 0x000fca00078e0a0a */
[----:B------:R-:W3:Y:S01]  /*0720*/  LDC.64 R8, c[0x0][0x388] ;  /* 0x0000e200ff087b82 */ /* 0x000ee20000000a00 */
[----:B0-----:R-:W-:-:S07]  /*0730*/  LEA R19, R12, R11, 0x18 ;  /* 0x0000000b0c137211 */ /* 0x001fce00078ec0ff */
.L_x_8:
[----:B0-2---:R-:W-:-:S05]  /*0740*/  IMAD.WIDE R10, R3, 0x4, R6 ;  /* 0x00000004030a7825 */ /* 0x005fca00078e0206 */
[----:B------:R-:W2:Y:S01]  /*0750*/  LDG.E R15, desc[UR8][R10.64] ;  /* 0x000000080a0f7981 */ /* 0x000ea2000c1e1900 */
[----:B------:R-:W-:Y:S01]  /*0760*/  IMAD.MOV.U32 R17, RZ, RZ, 0x1 ;  /* 0x00000001ff117424 */ /* 0x000fe200078e00ff */
[----:B--2---:R-:W-:-:S04]  /*0770*/  SHF.R.U32.HI R16, RZ, UR5, R15 ;  /* 0x00000005ff107c19 */ /* 0x004fc8000801160f */
[----:B------:R-:W-:-:S05]  /*0780*/  LOP3.LUT R13, R16, 0xff, RZ, 0xc0, !PT ;  /* 0x000000ff100d7812 */ /* 0x000fca00078ec0ff */
[----:B------:R-:W-:-:S04]  /*0790*/  IMAD R13, R0, 0x100, R13 ;  /* 0x00000100000d7824 */ /* 0x000fc800078e020d */
[----:B-1----:R-:W-:-:S06]  /*07a0*/  IMAD.WIDE.U32 R12, R13, 0x4, R4 ;  /* 0x000000040d0c7825 */ /* 0x002fcc00078e0004 */
[----:B------:R-:W2:Y:S01]  /*07b0*/  LDG.E R13, desc[UR8][R12.64] ;  /* 0x000000080c0d7981 */ /* 0x000ea2000c1e1900 */
[----:B------:R-:W-:Y:S01]  /*07c0*/  SHF.L.U32 R16, R16, 0x2, RZ ;  /* 0x0000000210107819 */ /* 0x000fe200000006ff */
[----:B------:R-:W-:Y:S01]  /*07d0*/  VIADD R3, R3, UR4 ;  /* 0x0000000403037c36 */ /* 0x000fe20008000000 */
[----:B------:R-:W-:Y:S02]  /*07e0*/  IADD3 R14, PT, PT, R14, 0x1, RZ ;  /* 0x000000010e0e7810 */ /* 0x000fe40007ffe0ff */
[----:B------:R-:W-:Y:S02]  /*07f0*/  LOP3.LUT R16, R16, 0x3fc, RZ, 0xc0, !PT ;  /* 0x000003fc10107812 */ /* 0x000fe400078ec0ff */
[----:B------:R-:W-:-:S03]  /*0800*/  ISETP.NE.AND P0, PT, R14, RZ, PT ;  /* 0x000000ff0e00720c */ /* 0x000fc60003f05270 */
[----:B------:R-:W-:-:S06]  /*0810*/  IMAD.IADD R16, R19, 0x1, R16 ;  /* 0x0000000113107824 */ /* 0x000fcc00078e0210 */
[----:B------:R-:W2:Y:S02]  /*0820*/  ATOMS.ADD R16, [R16], R17 ;  /* 0x000000111010738c */ /* 0x000ea40000000000 */
[----:B--2---:R-:W-:-:S04]  /*0830*/  IMAD.IADD R11, R16, 0x1, R13 ;  /* 0x00000001100b7824 */ /* 0x004fc800078e020d */
[----:B---3--:R-:W-:-:S05]  /*0840*/  IMAD.WIDE.U32 R10, R11, 0x4, R8 ;  /* 0x000000040b0a7825 */ /* 0x008fca00078e0008 */
[----:B------:R0:W-:Y:S01]  /*0850*/  STG.E desc[UR8][R10.64], R15 ;  /* 0x0000000f0a007986 */ /* 0x0001e2000c101908 */
[----:B------:R-:W-:Y:S05]  /*0860*/  @P0 BRA `(.L_x_8) ;  /* 0xfffffffc00b40947 */ /* 0x000fea000383ffff */
.L_x_7:
[----:B------:R-:W-:Y:S05]  /*0870*/  BSYNC.RECONVERGENT B0 ;  /* 0x0000000000007941 */ /* 0x000fea0003800200 */
.L_x_6:
[----:B------:R-:W-:Y:S05]  /*0880*/  @!P1 EXIT ;  /* 0x000000000000994d */ /* 0x000fea0003800000 */
[----:B------:R-:W1:Y:S01]  /*0890*/  S2UR UR6, SR_CgaCtaId ;  /* 0x00000000000679c3 */ /* 0x000e620000008800 */
[----:B------:R-:W-:Y:S01]  /*08a0*/  UMOV UR5, 0x400 ;  /* 0x0000040000057882 */ /* 0x000fe20000000000 */
[----:B------:R-:W2:Y:S01]  /*08b0*/  LDCU UR7, c[0x0][0x394] ;  /* 0x00007280ff0777ac */ /* 0x000ea20008000800 */
[----:B------:R-:W-:-:S05]  /*08c0*/  USHF.L.U32 UR4, UR4, 0x2, URZ ;  /* 0x0000000204047899 */ /* 0x000fca00080006ff */
[----:B------:R-:W3:Y:S08]  /*08d0*/  LDC.64 R6, c[0x0][0x398] ;  /* 0x0000e600ff067b82 */ /* 0x000ef00000000a00 */
[----:B------:R-:W4:Y:S08]  /*08e0*/  LDC.64 R8, c[0x0][0x380] ;  /* 0x0000e000ff087b82 */ /* 0x000f300000000a00 */
[----:B------:R-:W0:Y:S01]  /*08f0*/  LDC.64 R4, c[0x0][0x388] ;  /* 0x0000e200ff047b82 */ /* 0x000e220000000a00 */
[----:B-12---:R-:W-:-:S12]  /*0900*/  ULEA UR5, UR6, UR5, 0x18 ;  /* 0x0000000506057291 */ /* 0x006fd8000f8ec0ff */
.L_x_9:
[----:B-1--4-:R-:W-:-:S05]  /*0910*/  IMAD.WIDE R12, R3, 0x4, R8 ;  /* 0x00000004030c7825 */ /* 0x012fca00078e0208 */
[----:B0-----:R-:W2:Y:S02]  /*0920*/  LDG.E R11, desc[UR8][R12.64] ;  /* 0x000000080c0b7981 */ /* 0x001ea4000c1e1900 */
[----:B--2---:R-:W-:-:S04]  /*0930*/  SHF.R.U32.HI R10, RZ, UR7, R11 ;  /* 0x00000007ff0a7c19 */ /* 0x004fc8000801160b */
[----:B------:R-:W-:-:S05]  /*0940*/  LOP3.LUT R15, R10, 0xff, RZ, 0xc0, !PT ;  /* 0x000000ff0a0f7812 */ /* 0x000fca00078ec0ff */
[----:B------:R-:W-:-:S04]  /*0950*/  IMAD R15, R0, 0x100, R15 ;  /* 0x00000100000f7824 */ /* 0x000fc800078e020f */
[----:B---3--:R-:W-:-:S06]  /*0960*/  IMAD.WIDE.U32 R16, R15, 0x4, R6 ;  /* 0x000000040f107825 */ /* 0x008fcc00078e0006 */
[----:B------:R-:W2:Y:S01]  /*0970*/  LDG.E R16, desc[UR8][R16.64] ;  /* 0x0000000810107981 */ /* 0x000ea2000c1e1900 */
[----:B------:R-:W-:Y:S02]  /*0980*/  IMAD.SHL.U32 R14, R10, 0x4, RZ ;  /* 0x000000040a0e7824 */ /* 0x000fe400078e00ff */
[----:B------:R-:W-:-:S03]  /*0990*/  HFMA2 R10, -RZ, RZ, 0, 5.9604644775390625e-08 ;  /* 0x00000001ff0a7431 */ /* 0x000fc600000001ff */
[----:B------:R-:W-:Y:S02]  /*09a0*/  LOP3.LUT R21, R14, 0x3fc, RZ, 0xc0, !PT ;  /* 0x000003fc0e157812 */ /* 0x000fe400078ec0ff */
[----:B------:R-:W-:-:S04]  /*09b0*/  IADD3 R14, P0, PT, R12, UR4, RZ ;  /* 0x000000040c0e7c10 */ /* 0x000fc8000ff1e0ff */
[----:B------:R-:W2:Y:S01]  /*09c0*/  ATOMS.ADD R21, [R21+UR5], R10 ;  /* 0x0000000a1515798c */ /* 0x000ea20008000005 */
[----:B------:R-:W-:Y:S02]  /*09d0*/  IMAD.X R15, RZ, RZ, R13, P0 ;  /* 0x000000ffff0f7224 */ /* 0x000fe400000e060d */
[----:B--2---:R-:W-:-:S04]  /*09e0*/  IMAD.IADD R19, R21, 0x1, R16 ;  /* 0x0000000115137824 */ /* 0x004fc800078e0210 */
[----:B------:R-:W-:-:S05]  /*09f0*/  IMAD.WIDE.U32 R18, R19, 0x4, R4 ;  /* 0x0000000413127825 */ /* 0x000fca00078e0004 */
[----:B------:R-:W-:Y:S04]  /*0a00*/  STG.E desc[UR8][R18.64], R11 ;  /* 0x0000000b12007986 */ /* 0x000fe8000c101908 */
[----:B------:R-:W2:Y:S02]  /*0a10*/  LDG.E R23, desc[UR8][R14.64] ;  /* 0x000000080e177981 */ /* 0x000ea4000c1e1900 */
[----:B--2---:R-:W-:-:S04]  /*0a20*/  SHF.R.U32.HI R12, RZ, UR7, R23 ;  /* 0x00000007ff0c7c19 */ /* 0x004fc80008011617 */
[----:B------:R-:W-:-:S05]  /*0a30*/  LOP3.LUT R13, R12, 0xff, RZ, 0xc0, !PT ;  /* 0x000000ff0c0d7812 */ /* 0x000fca00078ec0ff */
[----:B------:R-:W-:-:S04]  /*0a40*/  IMAD R13, R0, 0x100, R13 ;  /* 0x00000100000d7824 */ /* 0x000fc800078e020d */
[----:B------:R-:W-:-:S06]  /*0a50*/  IMAD.WIDE.U32 R16, R13, 0x4, R6 ;  /* 0x000000040d107825 */ /* 0x000fcc00078e0006 */
[----:B------:R-:W2:Y:S01]  /*0a60*/  LDG.E R16, desc[UR8][R16.64] ;  /* 0x0000000810107981 */ /* 0x000ea2000c1e1900 */
[----:B------:R-:W-:-:S04]  /*0a70*/  SHF.L.U32 R12, R12, 0x2, RZ ;  /* 0x000000020c0c7819 */ /* 0x000fc800000006ff */
        /* <DEDUP_REMOVED lines=27> */
[----:B------:R-:W-:Y:S01]  /*0c30*/  SHF.L.U32 R20, R20, 0x2, RZ ;  /* 0x0000000214147819 */ /* 0x000fe200000006ff */
[----:B------:R-:W-:-:S03]  /*0c40*/  VIADD R3, R3, UR4 ;  /* 0x0000000403037c36 */ /* 0x000fc60008000000 */
[----:B------:R-:W-:Y:S02]  /*0c50*/  LOP3.LUT R17, R20, 0x3fc, RZ, 0xc0, !PT ;  /* 0x000003fc14117812 */ /* 0x000fe400078ec0ff */
[----:B------:R-:W-:-:S04]  /*0c60*/  ISETP.GE.AND P0, PT, R3, R2, PT ;  /* 0x000000020300720c */ /* 0x000fc80003f06270 */
[----:B------:R-:W2:Y:S02]  /*0c70*/  ATOMS.ADD R17, [R17+UR5], R10 ;  /* 0x0000000a1111798c */ /* 0x000ea40008000005 */
[----:B--2---:R-:W-:-:S04]  /*0c80*/  IMAD.IADD R21, R17, 0x1, R14 ;  /* 0x0000000111157824 */ /* 0x004fc800078e020e */
[----:B------:R-:W-:-:S05]  /*0c90*/  IMAD.WIDE.U32 R12, R21, 0x4, R4 ;  /* 0x00000004150c7825 */ /* 0x000fca00078e0004 */
[----:B------:R1:W-:Y:S01]  /*0ca0*/  STG.E desc[UR8][R12.64], R19 ;  /* 0x000000130c007986 */ /* 0x0003e2000c101908 */
[----:B------:R-:W-:Y:S05]  /*0cb0*/  @!P0 BRA `(.L_x_9) ;  /* 0xfffffffc00148947 */ /* 0x000fea000383ffff */
[----:B------:R-:W-:Y:S05]  /*0cc0*/  EXIT ;  /* 0x000000000000794d */ /* 0x000fea0003800000 */
.L_x_10:
[----:B------:R-:W-:-:S00]  /*0cd0*/  BRA `(.L_x_10) ;  /* 0xfffffffc00fc7947 */ /* 0x000fc0000383ffff */
[----:B------:R-:W-:-:S00]  /*0ce0*/  NOP ;  /* 0x0000000000007918 */ /* 0x000fc00000000000 */
        /* <DEDUP_REMOVED lines=9> */
.L_x_28:


//--------------------- .text._Z20buildBlockHistKernelPKjiiPj --------------------------
	.section	.text._Z20buildBlockHistKernelPKjiiPj,"ax",@progbits
	.align	128
        .global         _Z20buildBlockHistKernelPKjiiPj
        .type           _Z20buildBlockHistKernelPKjiiPj,@function
        .size           _Z20buildBlockHistKernelPKjiiPj,(.L_x_29 - _Z20buildBlockHistKernelPKjiiPj)
        .other          _Z20buildBlockHistKernelPKjiiPj,@"STO_CUDA_ENTRY STV_DEFAULT"
_Z20buildBlockHistKernelPKjiiPj:
.text._Z20buildBlockHistKernelPKjiiPj:
        /* <DEDUP_REMOVED lines=15> */
[----:B------:R-:W-:Y:S01]  /*00f0*/  VIMNMX.U32 R9, PT, PT, R4, 0x100, !PT ;  /* 0x0000010004097848 */ /* 0x000fe20007fe0000 */
[----:B0-----:R-:W0:Y:S02]  /*0100*/  MUFU.RCP R10, R10 ;  /* 0x0000000a000a7308 */ /* 0x001e240000001000 */
[----:B0-----:R-:W-:-:S06]  /*0110*/  VIADD R6, R10, 0xffffffe ;  /* 0x0ffffffe0a067836 */ /* 0x001fcc0000000000 */
[----:B------:R0:W1:Y:S02]  /*0120*/  F2I.FTZ.U32.TRUNC.NTZ R7, R6 ;  /* 0x0000000600077305 */ /* 0x000064000021f000 */
[----:B0-----:R-:W-:Y:S02]  /*0130*/  IMAD.MOV.U32 R6, RZ, RZ, RZ ;  /* 0x000000ffff067224 */ /* 0x001fe400078e00ff */
[----:B-1----:R-:W-:-:S04]  /*0140*/  IMAD.MOV R8, RZ, RZ, -R7 ;  /* 0x000000ffff087224 */ /* 0x002fc800078e0a07 */
[----:B------:R-:W-:Y:S01]  /*0150*/  IMAD R11, R8, R5, RZ ;  /* 0x00000005080b7224 */ /* 0x000fe200078e02ff */
[----:B------:R-:W-:-:S03]  /*0160*/  SEL R8, RZ, 0x1, P0 ;  /* 0x00000001ff087807 */ /* 0x000fc60000000000 */
[----:B------:R-:W-:Y:S01]  /*0170*/  IMAD.HI.U32 R7, R7, R11, R6 ;  /* 0x0000000b07077227 */ /* 0x000fe200078e0006 */
[----:B------:R-:W-:-:S05]  /*0180*/  IADD3 R4, PT, PT, R9, -R4, -R8 ;  /* 0x8000000409047210 */ /* 0x000fca0007ffe808 */
        /* <DEDUP_REMOVED lines=23> */
.L_x_15:
[----:B------:R-:W-:Y:S01]  /*0300*/  VIADD R7, R7, 0x1 ;  /* 0x0000000107077836 */ /* 0x000fe20000000000 */
[----:B------:R0:W-:Y:S04]  /*0310*/  STS [R6], RZ ;  /* 0x000000ff06007388 */ /* 0x0001e80000000800 */
[----:B------:R-:W-:Y:S01]  /*0320*/  ISETP.NE.AND P0, PT, R7, RZ, PT ;  /* 0x000000ff0700720c */ /* 0x000fe20003f05270 */
[----:B0-----:R-:W-:-:S12]  /*0330*/  IMAD R6, R5, 0x4, R6 ;  /* 0x0000000405067824 */ /* 0x001fd800078e0206 */
[----:B------:R-:W-:Y:S05]  /*0340*/  @P0 BRA `(.L_x_15) ;  /* 0xfffffffc00ec0947 */ /* 0x000fea000383ffff */
.L_x_14:
[----:B------:R-:W-:Y:S05]  /*0350*/  BSYNC.RECONVERGENT B1 ;  /* 0x0000000000017941 */ /* 0x000fea0003800200 */
.L_x_13:
[----:B------:R-:W-:Y:S05]  /*0360*/  @!P1 BRA `(.L_x_12) ;  /* 0x00000000003c9947 */ /* 0x000fea0003800000 */
[----:B------:R-:W0:Y:S01]  /*0370*/  S2UR UR5, SR_CgaCtaId ;  /* 0x00000000000579c3 */ /* 0x000e220000008800 */
[----:B------:R-:W-:Y:S02]  /*0380*/  UMOV UR4, 0x400 ;  /* 0x0000040000047882 */ /* 0x000fe40000000000 */
[----:B0-----:R-:W-:-:S06]  /*0390*/  ULEA UR4, UR5, UR4, 0x18 ;  /* 0x0000000405047291 */ /* 0x001fcc000f8ec0ff */
[----:B------:R-:W-:-:S07]  /*03a0*/  LEA R6, R4, UR4, 0x2 ;  /* 0x0000000404067c11 */ /* 0x000fce000f8e10ff */
.L_x_16:
        /* <DEDUP_REMOVED lines=11> */
.L_x_12:
[----:B------:R-:W-:Y:S05]  /*0460*/  BSYNC.RECONVERGENT B0 ;  /* 0x0000000000007941 */ /* 0x000fea0003800200 */
.L_x_11:
[----:B------:R-:W-:Y:S01]  /*0470*/  IMAD R5, R3, 0x400, R0 ;  /* 0x0000040003057824 */ /* 0x000fe200078e0200 */
[----:B------:R-:W-:Y:S04]  /*0480*/  BAR.SYNC.DEFER_BLOCKING 0x0 ;  /* 0x0000000000007b1d */ /* 0x000fe80000010000 */
[----:B------:R-:W-:Y:S02]  /*0490*/  ISETP.GE.AND P0, PT, R5, UR8, PT ;  /* 0x0000000805007c0c */ /* 0x000fe4000bf06270 */
[----:B------:R-:W0:Y:S01]  /*04a0*/  LDCU.64 UR6, c[0x0][0x358] ;  /* 0x00006b00ff0677ac */ /* 0x000e220008000a00 */
[----:B------:R-:W-:Y:S01]  /*04b0*/  BSSY.RECONVERGENT B0, `(.L_x_17) ;  /* 0x000005d000007945 */ /* 0x000fe20003800200 */
[----:B------:R-:W1:Y:S01]  /*04c0*/  LDCU UR4, c[0x0][0x38c] ;  /* 0x00007180ff0477ac */ /* 0x000e620008000800 */
[----:B------:R-:W2:Y:S08]  /*04d0*/  LDCU UR5, c[0x0][0x38c] ;  /* 0x00007180ff0577ac */ /* 0x000eb00008000800 */
[----:B------:R-:W-:Y:S05]  /*04e0*/  @P0 BRA `(.L_x_18) ;  /* 0x0000000400640947 */ /* 0x000fea0003800000 */
[----:B------:R-:W3:Y:S01]  /*04f0*/  LDC R4, c[0x0][0x360] ;  /* 0x0000d800ff047b82 */ /* 0x000ee20000000800 */
[----:B------:R-:W-:Y:S01]  /*0500*/  BSSY.RECONVERGENT B1, `(.L_x_19) ;  /* 0x000002f000017945 */ /* 0x000fe20003800200 */
[----:B---3--:R-:W3:Y:S01]  /*0510*/  I2F.U32.RP R11, R4 ;  /* 0x00000004000b7306 */ /* 0x008ee20000209000 */
[----:B------:R-:W-:Y:S01]  /*0520*/  IMAD.IADD R9, R5, 0x1, R4 ;  /* 0x0000000105097824 */ /* 0x000fe200078e0204 */
[----:B------:R-:W-:-:S04]  /*0530*/  ISETP.NE.U32.AND P2, PT, R4, RZ, PT ;  /* 0x000000ff0400720c */ /* 0x000fc80003f45070 */
[----:B------:R-:W-:Y:S02]  /*0540*/  ISETP.GE.AND P0, PT, R9, R2, PT ;  /* 0x000000020900720c */ /* 0x000fe40003f06270 */
[----:B------:R-:W-:Y:S02]  /*0550*/  VIMNMX R8, PT, PT, R2, R9, !PT ;  /* 0x0000000902087248 */ /* 0x000fe40007fe0100 */
[----:B------:R-:W-:-:S04]  /*0560*/  SEL R10, RZ, 0x1, P0 ;  /* 0x00000001ff0a7807 */ /* 0x000fc80000000000 */
[----:B------:R-:W-:Y:S01]  /*0570*/  IADD3 R9, PT, PT, R8, -R9, -R10 ;  /* 0x8000000908097210 */ /* 0x000fe20007ffe80a */
[----:B---3--:R-:W3:Y:S02]  /*0580*/  MUFU.RCP R11, R11 ;  /* 0x0000000b000b7308 */ /* 0x008ee40000001000 */
[----:B---3--:R-:W-:-:S06]  /*0590*/  IADD3 R6, PT, PT, R11, 0xffffffe, RZ ;  /* 0x0ffffffe0b067810 */ /* 0x008fcc0007ffe0ff */
[----:B------:R3:W4:Y:S02]  /*05a0*/  F2I.FTZ.U32.TRUNC.NTZ R7, R6 ;  /* 0x0000000600077305 */ /* 0x000724000021f000 */
[----:B---3--:R-:W-:Y:S02]  /*05b0*/  IMAD.MOV.U32 R6, RZ, RZ, RZ ;  /* 0x000000ffff067224 */ /* 0x008fe400078e00ff */
[----:B----4-:R-:W-:-:S04]  /*05c0*/  IMAD.MOV R13, RZ, RZ, -R7 ;  /* 0x000000ffff0d7224 */ /* 0x010fc800078e0a07 */
[----:B------:R-:W-:-:S04]  /*05d0*/  IMAD R13, R13, R4, RZ ;  /* 0x000000040d0d7224 */ /* 0x000fc800078e02ff */
[----:B------:R-:W-:-:S06]  /*05e0*/  IMAD.HI.U32 R12, R7, R13, R6 ;  /* 0x0000000d070c7227 */ /* 0x000fcc00078e0006 */
[----:B------:R-:W-:-:S04]  /*05f0*/  IMAD.HI.U32 R7, R12, R9, RZ ;  /* 0x000000090c077227 */ /* 0x000fc800078e00ff */
[----:B------:R-:W-:-:S04]  /*0600*/  IMAD.MOV R6, RZ, RZ, -R7 ;  /* 0x000000ffff067224 */ /* 0x000fc800078e0a07 */
[----:B------:R-:W-:-:S05]  /*0610*/  IMAD R9, R4, R6, R9 ;  /* 0x0000000604097224 */ /* 0x000fca00078e0209 */
[----:B------:R-:W-:-:S13]  /*0620*/  ISETP.GE.U32.AND P0, PT, R9, R4, PT ;  /* 0x000000040900720c */ /* 0x000fda0003f06070 */
[----:B------:R-:W-:Y:S01]  /*0630*/  @P0 IADD3 R9, PT, PT, R9, -R4, RZ ;  /* 0x8000000409090210 */ /* 0x000fe20007ffe0ff */
[----:B------:R-:W-:-:S03]  /*0640*/  @P0 VIADD R7, R7, 0x1 ;  /* 0x0000000107070836 */ /* 0x000fc60000000000 */
[----:B------:R-:W-:-:S13]  /*0650*/  ISETP.GE.U32.AND P1, PT, R9, R4, PT ;  /* 0x000000040900720c */ /* 0x000fda0003f26070 */
[----:B------:R-:W-:Y:S01]  /*0660*/  @P1 VIADD R7, R7, 0x1 ;  /* 0x0000000107071836 */ /* 0x000fe20000000000 */
[----:B------:R-:W-:-:S05]  /*0670*/  @!P2 LOP3.LUT R7, RZ, R4, RZ, 0x33, !PT ;  /* 0x00000004ff07a212 */ /* 0x000fca00078e33ff */
[----:B------:R-:W-:-:S05]  /*0680*/  IMAD.IADD R8, R10, 0x1, R7 ;  /* 0x000000010a087824 */ /* 0x000fca00078e0207 */
[C---:B------:R-:W-:Y:S02]  /*0690*/  LOP3.LUT R6, R8.reuse, 0x3, RZ, 0xc0, !PT ;  /* 0x0000000308067812 */ /* 0x040fe400078ec0ff */
[----:B------:R-:W-:Y:S02]  /*06a0*/  ISETP.GE.U32.AND P1, PT, R8, 0x3, PT ;  /* 0x000000030800780c */ /* 0x000fe40003f26070 */
[----:B------:R-:W-:-:S13]  /*06b0*/  ISETP.NE.AND P0, PT, R6, 0x3, PT ;  /* 0x000000030600780c */ /* 0x000fda0003f05270 */
[----:B------:R-:W-:Y:S05]  /*06c0*/  @!P0 BRA `(.L_x_20) ;  /* 0x0000000000488947 */ /* 0x000fea0003800000 */
[----:B------:R-:W3:Y:S01]  /*06d0*/  S2R R10, SR_CgaCtaId ;  /* 0x00000000000a7919 */ /* 0x000ee20000008800 */
[----:B------:R-:W4:Y:S01]  /*06e0*/  LDC.64 R6, c[0x0][0x380] ;  /* 0x0000e000ff067b82 */ /* 0x000f220000000a00 */
[----:B------:R-:W-:Y:S01]  /*06f0*/  VIADD R8, R8, 0x1 ;  /* 0x0000000108087836 */ /* 0x000fe20000000000 */
[----:B------:R-:W-:-:S04]  /*0700*/  MOV R9, 0x400 ;  /* 0x0000040000097802 */ /* 0x000fc80000000f00 */
[----:B------:R-:W-:Y:S02]  /*0710*/  LOP3.LUT R8, R8, 0x3, RZ, 0xc0, !PT ;  /* 0x0000000308087812 */ /* 0x000fe400078ec0ff */
[----:B---3--:R-:W-:Y:S02]  /*0720*/  LEA R12, R10, R9, 0x18 ;  /* 0x000000090a0c7211 */ /* 0x008fe400078ec0ff */
[----:B------:R-:W-:-:S07]  /*0730*/  IADD3 R10, PT, PT, -R8, RZ, RZ ;  /* 0x000000ff080a7210 */ /* 0x000fce0007ffe1ff */
.L_x_21:
[----:B----4-:R-:W-:-:S06]  /*0740*/  IMAD.WIDE R8, R5, 0x4, R6 ;  /* 0x0000000405087825 */ /* 0x010fcc00078e0206 */
[----:B0-----:R-:W1:Y:S01]  /*0750*/  LDG.E R8, desc[UR6][R8.64] ;  /* 0x0000000608087981 */ /* 0x001e62000c1e1900 */
[----:B------:R-:W-:Y:S01]  /*0760*/  VIADD R10, R10, 0x1 ;  /* 0x000000010a0a7836 */ /* 0x000fe20000000000 */
[----:B------:R-:W-:-:S04]  /*0770*/  IADD3 R5, PT, PT, R4, R5, RZ ;  /* 0x0000000504057210 */ /* 0x000fc80007ffe0ff */
[----:B------:R-:W-:Y:S02]  /*0780*/  ISETP.NE.AND P0, PT, R10, RZ, PT ;  /* 0x000000ff0a00720c */ /* 0x000fe40003f05270 */
[----:B-1-3--:R-:W-:-:S05]  /*0790*/  SHF.R.U32.HI R11, RZ, UR4, R8 ;  /* 0x00000004ff0b7c19 */ /* 0x00afca0008011608 */
[----:B------:R-:W-:-:S05]  /*07a0*/  IMAD.SHL.U32 R11, R11, 0x4, RZ ;  /* 0x000000040b0b7824 */ /* 0x000fca00078e00ff */
[----:B------:R-:W-:-:S05]  /*07b0*/  LOP3.LUT R11, R11, 0x3fc, RZ, 0xc0, !PT ;  /* 0x000003fc0b0b7812 */ /* 0x000fca00078ec0ff */
[----:B------:R-:W-:-:S05]  /*07c0*/  IMAD.IADD R11, R12, 0x1, R11 ;  /* 0x000000010c0b7824 */ /* 0x000fca00078e020b */
[----:B------:R3:W-:Y:S01]  /*07d0*/  ATOMS.POPC.INC.32 RZ, [R11+URZ] ;  /* 0x000000000bff7f8c */ /* 0x0007e2000d8000ff */
[----:B------:R-:W-:Y:S05]  /*07e0*/  @P0 BRA `(.L_x_21) ;  /* 0xfffffffc00d40947 */ /* 0x000fea000383ffff */
.L_x_20:
[----:B012---:R-:W-:Y:S05]  /*07f0*/  BSYNC.RECONVERGENT B1 ;  /* 0x0000000000017941 */ /* 0x007fea0003800200 */
.L_x_19:
[----:B------:R-:W-:Y:S05]  /*0800*/  @!P1 BRA `(.L_x_18) ;  /* 0x00000000009c9947 */ /* 0x000fea0003800000 */
[----:B------:R-:W0:Y:S01]  /*0810*/  S2R R10, SR_CgaCtaId ;  /* 0x00000000000a7919 */ /* 0x000e220000008800 */
[----:B------:R-:W1:Y:S01]  /*0820*/  LDC.64 R6, c[0x0][0x380] ;  /* 0x0000e000ff067b82 */ /* 0x000e620000000a00 */
[----:B------:R-:W-:Y:S01]  /*0830*/  MOV R9, 0x400 ;  /* 0x0000040000097802 */ /* 0x000fe20000000f00 */
[----:B------:R-:W-:-:S03]  /*0840*/  IMAD.SHL.U32 R8, R4, 0x4, RZ ;  /* 0x0000000404087824 */ /* 0x000fc600078e00ff */
[----:B0-----:R-:W-:-:S07]  /*0850*/  LEA R4, R10, R9, 0x18 ;  /* 0x000000090a047211 */ /* 0x001fce00078ec0ff */
.L_x_22:
[----:B-1----:R-:W-:-:S03]  /*0860*/  IMAD.WIDE R16, R5, 0x4, R6 ;  /* 0x0000000405107825 */ /* 0x002fc600078e0206 */
[----:B------:R-:W-:-:S03]  /*0870*/  IADD3 R10, P0, PT, R16, R8, RZ ;  /* 0x00000008100a7210 */ /* 0x000fc60007f1e0ff */
[----:B------:R-:W2:Y:S02]  /*0880*/  LDG.E R16, desc[UR6][R16.64] ;  /* 0x0000000610107981 */ /* 0x000ea4000c1e1900 */
[----:B---34-:R-:W-:Y:S01]  /*0890*/  IMAD.X R11, RZ, RZ, R17, P0 ;  /* 0x000000ffff0b7224 */ /* 0x018fe200000e0611 */
[----:B------:R-:W-:-:S04]  /*08a0*/  IADD3 R12, P0, PT, R8, R10, RZ ;  /* 0x0000000a080c7210 */ /* 0x000fc80007f1e0ff */
[----:B------:R-:W3:Y:S01]  /*08b0*/  LDG.E R10, desc[UR6][R10.64] ;  /* 0x000000060a0a7981 */ /* 0x000ee2000c1e1900 */
[----:B------:R-:W-:Y:S01]  /*08c0*/  IMAD.X R13, RZ, RZ, R11, P0 ;  /* 0x000000ffff0d7224 */ /* 0x000fe200000e060b */
[----:B------:R-:W-:-:S04]  /*08d0*/  IADD3 R14, P0, PT, R8, R12, RZ ;  /* 0x0000000c080e7210 */ /* 0x000fc80007f1e0ff */
[----:B------:R-:W-:Y:S01]  /*08e0*/  IADD3.X R15, PT, PT, RZ, R13, RZ, P0, !PT ;  /* 0x0000000dff0f7210 */ /* 0x000fe200007fe4ff */
[----:B------:R-:W4:Y:S04]  /*08f0*/  LDG.E R12, desc[UR6][R12.64] ;  /* 0x000000060c0c7981 */ /* 0x000f28000c1e1900 */
[----:B------:R-:W5:Y:S01]  /*0900*/  LDG.E R14, desc[UR6][R14.64] ;  /* 0x000000060e0e7981 */ /* 0x000f62000c1e1900 */
[----:B------:R-:W-:-:S05]  /*0910*/  IMAD.IADD R5, R8, 0x1, R5 ;  /* 0x0000000108057824 */ /* 0x000fca00078e0205 */
[----:B------:R-:W-:Y:S02]  /*0920*/  ISETP.GE.AND P0, PT, R5, R2, PT ;  /* 0x000000020500720c */ /* 0x000fe40003f06270 */
[----:B--2---:R-:W-:Y:S02]  /*0930*/  SHF.R.U32.HI R9, RZ, UR5, R16 ;  /* 0x00000005ff097c19 */ /* 0x004fe40008011610 */
[----:B---3--:R-:W-:-:S03]  /*0940*/  SHF.R.U32.HI R18, RZ, UR5, R10 ;  /* 0x00000005ff127c19 */ /* 0x008fc6000801160a */
[----:B------:R-:W-:Y:S01]  /*0950*/  IMAD.SHL.U32 R9, R9, 0x4, RZ ;  /* 0x0000000409097824 */ /* 0x000fe200078e00ff */
[----:B----4-:R-:W-:Y:S01]  /*0960*/  SHF.R.U32.HI R19, RZ, UR5, R12 ;  /* 0x00000005ff137c19 */ /* 0x010fe2000801160c */
[----:B------:R-:W-:Y:S01]  /*0970*/  IMAD.SHL.U32 R18, R18, 0x4, RZ ;  /* 0x0000000412127824 */ /* 0x000fe200078e00ff */
[----:B-----5:R-:W-:-:S03]  /*0980*/  SHF.R.U32.HI R20, RZ, UR5, R14 ;  /* 0x00000005ff147c19 */ /* 0x020fc6000801160e */
[----:B------:R-:W-:Y:S01]  /*0990*/  IMAD.SHL.U32 R19, R19, 0x4, RZ ;  /* 0x0000000413137824 */ /* 0x000fe200078e00ff */
[----:B------:R-:W-:Y:S02]  /*09a0*/  LOP3.LUT R9, R9, 0x3fc, RZ, 0xc0, !PT ;  /* 0x000003fc09097812 */ /* 0x000fe400078ec0ff */
[----:B------:R-:W-:Y:S02]  /*09b0*/  SHF.L.U32 R20, R20, 0x2, RZ ;  /* 0x0000000214147819 */ /* 0x000fe400000006ff */
[----:B------:R-:W-:Y:S02]  /*09c0*/  LOP3.LUT R11, R18, 0x3fc, RZ, 0xc0, !PT ;  /* 0x000003fc120b7812 */ /* 0x000fe400078ec0ff */
[----:B------:R-:W-:Y:S01]  /*09d0*/  LOP3.LUT R19, R19, 0x3fc, RZ, 0xc0, !PT ;  /* 0x000003fc13137812 */ /* 0x000fe200078ec0ff */
[----:B------:R-:W-:Y:S01]  /*09e0*/  IMAD.IADD R9, R4, 0x1, R9 ;  /* 0x0000000104097824 */ /* 0x000fe200078e0209 */
[----:B------:R-:W-:Y:S01]  /*09f0*/  LOP3.LUT R13, R20, 0x3fc, RZ, 0xc0, !PT ;  /* 0x000003fc140d7812 */ /* 0x000fe200078ec0ff */
[----:B------:R-:W-:-:S02]  /*0a00*/  IMAD.IADD R11, R4, 0x1, R11 ;  /* 0x00000001040b7824 */ /* 0x000fc400078e020b */
[C---:B------:R-:W-:Y:S01]  /*0a10*/  IMAD.IADD R19, R4.reuse, 0x1, R19 ;  /* 0x0000000104137824 */ /* 0x040fe200078e0213 */
[----:B------:R-:W-:Y:S01]  /*0a20*/  IADD3 R13, PT, PT, R4, R13, RZ ;  /* 0x0000000d040d7210 */ /* 0x000fe20007ffe0ff */
[----:B------:R4:W-:Y:S04]  /*0a30*/  ATOMS.POPC.INC.32 RZ, [R9+URZ] ;  /* 0x0000000009ff7f8c */ /* 0x0009e8000d8000ff */
[----:B------:R4:W-:Y:S04]  /*0a40*/  ATOMS.POPC.INC.32 RZ, [R11+URZ] ;  /* 0x000000000bff7f8c */ /* 0x0009e8000d8000ff */
[----:B------:R4:W-:Y:S04]  /*0a50*/  ATOMS.POPC.INC.32 RZ, [R19+URZ] ;  /* 0x0000000013ff7f8c */ /* 0x0009e8000d8000ff */
[----:B------:R4:W-:Y:S01]  /*0a60*/  ATOMS.POPC.INC.32 RZ, [R13+URZ] ;  /* 0x000000000dff7f8c */ /* 0x0009e2000d8000ff */
[----:B------:R-:W-:Y:S05]  /*0a70*/  @!P0 BRA `(.L_x_22) ;  /* 0xfffffffc00788947 */ /* 0x000fea000383ffff */
.L_x_18:
[----:B012---:R-:W-:Y:S05]  /*0a80*/  BSYNC.RECONVERGENT B0 ;  /* 0x0000000000007941 */ /* 0x007fea0003800200 */
.L_x_17:
[----:B------:R-:W-:Y:S01]  /*0a90*/  BAR.SYNC.DEFER_BLOCKING 0x0 ;  /* 0x0000000000007b1d */ /* 0x000fe20000010000 */
[----:B------:R-:W-:-:S13]  /*0aa0*/  ISETP.GT.U32.AND P0, PT, R0, 0xff, PT ;  /* 0x000000ff0000780c */ /* 0x000fda0003f04070 */
[----:B------:R-:W-:Y:S05]  /*0ab0*/  @P0 EXIT ;  /* 0x000000000000094d */ /* 0x000fea0003800000 */
[----:B------:R-:W0:Y:S01]  /*0ac0*/  LDC R5, c[0x0][0x360] ;  /* 0x0000d800ff057b82 */ /* 0x000e220000000800 */
[----:B------:R-:W-:Y:S01]  /*0ad0*/  BSSY.RECONVERGENT B0, `(.L_x_23) ;  /* 0x000002f000007945 */ /* 0x000fe20003800200 */
[----:B0-----:R-:W0:Y:S01]  /*0ae0*/  I2F.U32.RP R8, R5 ;  /* 0x0000000500087306 */ /* 0x001e220000209000 */
[----:B------:R-:W-:Y:S02]  /*0af0*/  IADD3 R2, PT, PT, R0, R5, RZ ;  /* 0x0000000500027210 */ /* 0x000fe40007ffe0ff */
[----:B------:R-:W-:Y:S02]  /*0b00*/  ISETP.NE.U32.AND P2, PT, R5, RZ, PT ;  /* 0x000000ff0500720c */ /* 0x000fe40003f45070 */
[C---:B------:R-:W-:Y:S02]  /*0b10*/  ISETP.GE.U32.AND P0, PT, R2.reuse, 0x100, PT ;  /* 0x000001000200780c */ /* 0x040fe40003f06070 */
[----:B----4-:R-:W-:Y:S01]  /*0b20*/  VIMNMX.U32 R9, PT, PT, R2, 0x100, !PT ;  /* 0x0000010002097848 */ /* 0x010fe20007fe0000 */
[----:B0-----:R-:W0:Y:S02]  /*0b30*/  MUFU.RCP R8, R8 ;  /* 0x0000000800087308 */ /* 0x001e240000001000 */
[----:B0-----:R-:W-:-:S06]  /*0b40*/  VIADD R6, R8, 0xffffffe ;  /* 0x0ffffffe08067836 */ /* 0x001fcc0000000000 */
[----:B------:R0:W1:Y:S02]  /*0b50*/  F2I.FTZ.U32.TRUNC.NTZ R7, R6 ;  /* 0x0000000600077305 */ /* 0x000064000021f000 */
[----:B0-----:R-:W-:Y:S02]  /*0b60*/  IMAD.MOV.U32 R6, RZ, RZ, RZ ;  /* 0x000000ffff067224 */ /* 0x001fe400078e00ff */
[----:B-1----:R-:W-:-:S04]  /*0b70*/  IMAD.MOV R4, RZ, RZ, -R7 ;  /* 0x000000ffff047224 */ /* 0x002fc800078e0a07 */
[----:B---3--:R-:W-:Y:S01]  /*0b80*/  IMAD R11, R4, R5, RZ ;  /* 0x00000005040b7224 */ /* 0x008fe200078e02ff */
[----:B------:R-:W-:-:S03]  /*0b90*/  SEL R4, RZ, 0x1, P0 ;  /* 0x00000001ff047807 */ /* 0x000fc60000000000 */
[----:B------:R-:W-:Y:S01]  /*0ba0*/  IMAD.HI.U32 R7, R7, R11, R6 ;  /* 0x0000000b07077227 */ /* 0x000fe200078e0006 */
[----:B------:R-:W-:-:S05]  /*0bb0*/  IADD3 R2, PT, PT, R9, -R2, -R4 ;  /* 0x8000000209027210 */ /* 0x000fca0007ffe804 */
[----:B------:R-:W-:-:S04]  /*0bc0*/  IMAD.HI.U32 R7, R7, R2, RZ ;  /* 0x0000000207077227 */ /* 0x000fc800078e00ff */
[----:B------:R-:W-:-:S04]  /*0bd0*/  IMAD.MOV R6, RZ, RZ, -R7 ;  /* 0x000000ffff067224 */ /* 0x000fc800078e0a07 */
[----:B------:R-:W-:-:S05]  /*0be0*/  IMAD R2, R5, R6, R2 ;  /* 0x0000000605027224 */ /* 0x000fca00078e0202 */
[----:B------:R-:W-:-:S13]  /*0bf0*/  ISETP.GE.U32.AND P0, PT, R2, R5, PT ;  /* 0x000000050200720c */ /* 0x000fda0003f06070 */
[----:B------:R-:W-:Y:S01]  /*0c00*/  @P0 IMAD.IADD R2, R2, 0x1, -R5 ;  /* 0x0000000102020824 */ /* 0x000fe200078e0a05 */
[----:B------:R-:W-:-:S04]  /*0c10*/  @P0 IADD3 R7, PT, PT, R7, 0x1, RZ ;  /* 0x0000000107070810 */ /* 0x000fc80007ffe0ff */
        /* <DEDUP_REMOVED lines=8> */
[----:B------:R-:W0:Y:S01]  /*0ca0*/  S2UR UR5, SR_CgaCtaId ;  /* 0x00000000000579c3 */ /* 0x000e220000008800 */
[----:B------:R-:W-:Y:S01]  /*0cb0*/  VIADD R2, R2, 0x1 ;  /* 0x0000000102027836 */ /* 0x000fe20000000000 */
[----:B------:R-:W-:Y:S01]  /*0cc0*/  UMOV UR4, 0x400 ;  /* 0x0000040000047882 */ /* 0x000fe20000000000 */
[----:B------:R-:W-:-:S03]  /*0cd0*/  LEA R9, R3, R0, 0x8 ;  /* 0x0000000003097211 */ /* 0x000fc600078e40ff */
[----:B------:R-:W-:Y:S02]  /*0ce0*/  LOP3.LUT R2, R2, 0x3, RZ, 0xc0, !PT ;  /* 0x0000000302027812 */ /* 0x000fe400078ec0ff */
[----:B------:R-:W1:Y:S03]  /*0cf0*/  LDC.64 R6, c[0x0][0x390] ;  /* 0x0000e400ff067b82 */ /* 0x000e660000000a00 */
[----:B------:R-:W-:Y:S01]  /*0d00*/  IMAD.MOV R8, RZ, RZ, -R2 ;  /* 0x000000ffff087224 */ /* 0x000fe200078e0a02 */
[----:B0-----:R-:W-:-:S06]  /*0d10*/  ULEA UR4, UR5, UR4, 0x18 ;  /* 0x0000000405047291 */ /* 0x001fcc000f8ec0ff */
[----:B------:R-:W-:Y:S01]  /*0d20*/  LEA R4, R0, UR4, 0x2 ;  /* 0x0000000400047c11 */ /* 0x000fe2000f8e10ff */
[----:B------:R-:W-:Y:S02]  /*0d30*/  IMAD R0, R2, R5, R0 ;  /* 0x0000000502007224 */ /* 0x000fe400078e0200 */
[----:B-1----:R-:W-:-:S07]  /*0d40*/  IMAD.WIDE.U32 R6, R9, 0x4, R6 ;  /* 0x0000000409067825 */ /* 0x002fce00078e0006 */
.L_x_25:
[----:B------:R0:W1:Y:S01]  /*0d50*/  LDS R9, [R4] ;  /* 0x0000000004097984 */ /* 0x0000620000000800 */
[----:B------:R-:W-:-:S05]  /*0d60*/  VIADD R8, R8, 0x1 ;  /* 0x0000000108087836 */ /* 0x000fca0000000000 */
[----:B------:R-:W-:Y:S01]  /*0d70*/  ISETP.NE.AND P0, PT, R8, RZ, PT ;  /* 0x000000ff0800720c */ /* 0x000fe20003f05270 */
[C---:B0-----:R-:W-:Y:S01]  /*0d80*/  IMAD R4, R5.reuse, 0x4, R4 ;  /* 0x0000000405047824 */ /* 0x041fe200078e0204 */
[----:B-1----:R0:W-:Y:S02]  /*0d90*/  STG.E desc[UR6][R6.64], R9 ;  /* 0x0000000906007986 */ /* 0x0021e4000c101906 */
[----:B0-----:R-:W-:-:S09]  /*0da0*/  IMAD.WIDE.U32 R6, R5, 0x4, R6 ;  /* 0x0000000405067825 */ /* 0x001fd200078e0006 */
[----:B------:R-:W-:Y:S05]  /*0db0*/  @P0 BRA `(.L_x_25) ;  /* 0xfffffffc00e40947 */ /* 0x000fea000383ffff */
.L_x_24:
[----:B------:R-:W-:Y:S05]  /*0dc0*/  BSYNC.RECONVERGENT B0 ;  /* 0x0000000000007941 */ /* 0x000fea0003800200 */
.L_x_23:
[----:B------:R-:W-:Y:S05]  /*0dd0*/  @!P1 EXIT ;  /* 0x000000000000994d */ /* 0x000fea0003800000 */
[----:B------:R-:W0:Y:S01]  /*0de0*/  S2UR UR5, SR_CgaCtaId ;  /* 0x00000000000579c3 */ /* 0x000e220000008800 */
[----:B------:R-:W-:Y:S01]  /*0df0*/  UMOV UR4, 0x400 ;  /* 0x0000040000047882 */ /* 0x000fe20000000000 */
[----:B------:R-:W-:-:S05]  /*0e00*/  LEA R4, R3, R0, 0x8 ;  /* 0x0000000003047211 */ /* 0x000fca00078e40ff */
[----:B------:R-:W-:Y:S01]  /*0e10*/  IMAD.IADD R14, R4, 0x1, R5 ;  /* 0x00000001040e7824 */ /* 0x000fe200078e0205 */
[----:B------:R-:W1:Y:S01]  /*0e20*/  LDC.64 R6, c[0x0][0x390] ;  /* 0x0000e400ff067b82 */ /* 0x000e620000000a00 */
[C-C-:B------:R-:W-:Y:S02]  /*0e30*/  IMAD R15, R5.reuse, 0x2, R4.reuse ;  /* 0x00000002050f7824 */ /* 0x140fe400078e0204 */
[----:B------:R-:W-:Y:S01]  /*0e40*/  IMAD R16, R5, 0x3, R4 ;  /* 0x0000000305107824 */ /* 0x000fe200078e0204 */
[----:B0-----:R-:W-:-:S06]  /*0e50*/  ULEA UR4, UR5, UR4, 0x18 ;  /* 0x0000000405047291 */ /* 0x001fcc000f8ec0ff */
[----:B------:R-:W-:-:S07]  /*0e60*/  LEA R18, R0, UR4, 0x2 ;  /* 0x0000000400127c11 */ /* 0x000fce000f8e10ff */
.L_x_26:
[C-C-:B0-----:R-:W-:Y:S01]  /*0e70*/  IMAD R19, R5.reuse, 0x4, R18.reuse ;  /* 0x0000000405137824 */ /* 0x141fe200078e0212 */
[C---:B------:R-:W-:Y:S01]  /*0e80*/  LEA R20, R5.reuse, R18, 0x3 ;  /* 0x0000001205147211 */ /* 0x040fe200078e18ff */
[----:B------:R-:W-:Y:S01]  /*0e90*/  IMAD R22, R5, 0xc, R18 ;  /* 0x0000000c05167824 */ /* 0x000fe200078e0212 */
[----:B------:R0:W2:Y:S01]  /*0ea0*/  LDS R17, [R18] ;  /* 0x0000000012117984 */ /* 0x0000a20000000800 */
[----:B-1----:R-:W-:-:S03]  /*0eb0*/  IMAD.WIDE.U32 R2, R4, 0x4, R6 ;  /* 0x0000000404027825 */ /* 0x002fc600078e0006 */
[----:B------:R-:W1:Y:S01]  /*0ec0*/  LDS R19, [R19] ;  /* 0x0000000013137984 */ /* 0x000e620000000800 */
[----:B------:R-:W-:-:S03]  /*0ed0*/  IMAD.WIDE.U32 R8, R14, 0x4, R6 ;  /* 0x000000040e087825 */ /* 0x000fc600078e0006 */
[----:B------:R-:W3:Y:S01]  /*0ee0*/  LDS R21, [R20] ;  /* 0x0000000014157984 */ /* 0x000ee20000000800 */
[----:B------:R-:W-:-:S03]  /*0ef0*/  IMAD.WIDE.U32 R10, R15, 0x4, R6 ;  /* 0x000000040f0a7825 */ /* 0x000fc600078e0006 */
[----:B------:R-:W4:Y:S01]  /*0f00*/  LDS R23, [R22] ;  /* 0x0000000016177984 */ /* 0x000f220000000800 */
[----:B------:R-:W-:Y:S01]  /*0f10*/  IMAD.WIDE.U32 R12, R16, 0x4, R6 ;  /* 0x00000004100c7825 */ /* 0x000fe200078e0006 */
[----:B------:R-:W-:-:S03]  /*0f20*/  LEA R16, R5, R16, 0x2 ;  /* 0x0000001005107211 */ /* 0x000fc600078e10ff */
[C---:B------:R-:W-:Y:S02]  /*0f30*/  IMAD R0, R5.reuse, 0x4, R0 ;  /* 0x0000000405007824 */ /* 0x040fe400078e0200 */
[C---:B------:R-:W-:Y:S02]  /*0f40*/  IMAD R14, R5.reuse, 0x4, R14 ;  /* 0x00000004050e7824 */ /* 0x040fe400078e020e */
[C---:B------:R-:W-:Y:S01]  /*0f50*/  IMAD R15, R5.reuse, 0x4, R15 ;  /* 0x00000004050f7824 */ /* 0x040fe200078e020f */
[----:B------:R-:W-:Y:S01]  /*0f60*/  ISETP.GE.U32.AND P0, PT, R0, 0x100, PT ;  /* 0x000001000000780c */ /* 0x000fe20003f06070 */
[C---:B------:R-:W-:Y:S02]  /*0f70*/  IMAD R4, R5.reuse, 0x4, R4 ;  /* 0x0000000405047824 */ /* 0x040fe400078e0204 */
[----:B0-----:R-:W-:Y:S01]  /*0f80*/  IMAD R18, R5, 0x10, R18 ;  /* 0x0000001005127824 */ /* 0x001fe200078e0212 */
[----:B--2---:R0:W-:Y:S04]  /*0f90*/  STG.E desc[UR6][R2.64], R17 ;  /* 0x0000001102007986 */ /* 0x0041e8000c101906 */
[----:B-1----:R0:W-:Y:S04]  /*0fa0*/  STG.E desc[UR6][R8.64], R19 ;  /* 0x0000001308007986 */ /* 0x0021e8000c101906 */
[----:B---3--:R0:W-:Y:S04]  /*0fb0*/  STG.E desc[UR6][R10.64], R21 ;  /* 0x000000150a007986 */ /* 0x0081e8000c101906 */
[----:B----4-:R0:W-:Y:S01]  /*0fc0*/  STG.E desc[UR6][R12.64], R23 ;  /* 0x000000170c007986 */ /* 0x0101e2000c101906 */
[----:B------:R-:W-:Y:S05]  /*0fd0*/  @!P0 BRA `(.L_x_26) ;  /* 0xfffffffc00a48947 */ /* 0x000fea000383ffff */
[----:B------:R-:W-:Y:S05]  /*0fe0*/  EXIT ;  /* 0x000000000000794d */ /* 0x000fea0003800000 */
.L_x_27:
        /* <DEDUP_REMOVED lines=9> */
.L_x_29:


//--------------------- .nv.shared._Z13scatterKernelPKjPjiiS0_ --------------------------
	.section	.nv.shared._Z13scatterKernelPKjPjiiS0_,"aw",@nobits
	.sectionflags	@""
	.align	4
.nv.shared._Z13scatterKernelPKjPjiiS0_:
	.zero		2048


//--------------------- .nv.shared.reserved.0     --------------------------
	.section	.nv.shared.reserved.0,"aw",@nobits
	.weak		__nv_reservedSMEM_offset_0_alias
	.size		__nv_reservedSMEM_offset_0_alias, 0, 64
	.other		__nv_reservedSMEM_offset_0_alias,@"STO_CUDA_RESERVED_SHARED STV_DEFAULT"
__nv_reservedSMEM_offset_0_alias:
	.zero		0
	.zero		64


//--------------------- .nv.shared._Z20buildBlockHistKernelPKjiiPj --------------------------
	.section	.nv.shared._Z20buildBlockHistKernelPKjiiPj,"aw",@nobits
	.sectionflags	@""
	.align	4
.nv.shared._Z20buildBlockHistKernelPKjiiPj:
	.zero		2048


//--------------------- .nv.constant0._Z13scatterKernelPKjPjiiS0_ --------------------------
	.section	.nv.constant0._Z13scatterKernelPKjPjiiS0_,"a",@progbits
	.sectionflags	@""
	.align	4
.nv.constant0._Z13scatterKernelPKjPjiiS0_:
	.zero		928


//--------------------- .nv.constant0._Z20buildBlockHistKernelPKjiiPj --------------------------
	.section	.nv.constant0._Z20buildBlockHistKernelPKjiiPj,"a",@progbits
	.sectionflags	@""
	.align	4
.nv.constant0._Z20buildBlockHistKernelPKjiiPj:
	.zero		920


//--------------------- SYMBOLS --------------------------

	.type		.nv.reservedSmem.offset0,@object
	.size		.nv.reservedSmem.offset0,0x4
	.type		.nv.reservedSmem.cap,@object
	.size		.nv.reservedSmem.cap,0x4
